//
// Generated by NVIDIA NVVM Compiler
//
// Compiler Build ID: CL-36424714
// Cuda compilation tools, release 13.0, V13.0.88
// Based on NVVM 20.0.0
//

.version 9.0
.target sm_100
.address_size 64

.func  (.param .b64 func_retval0) _ZN1D2f1Ej
(
	.param .b64 _ZN1D2f1Ej_param_0,
	.param .b32 _ZN1D2f1Ej_param_1
)
;
.func  (.param .b64 func_retval0) _ZN1D2f2Ej
(
	.param .b64 _ZN1D2f2Ej_param_0,
	.param .b32 _ZN1D2f2Ej_param_1
)
;
.func  (.param .b64 func_retval0) _ZN1D2f3Ej
(
	.param .b64 _ZN1D2f3Ej_param_0,
	.param .b32 _ZN1D2f3Ej_param_1
)
;
.func  (.param .b64 func_retval0) _ZN1D2f4Ej
(
	.param .b64 _ZN1D2f4Ej_param_0,
	.param .b32 _ZN1D2f4Ej_param_1
)
;
.extern .func  (.param .b32 func_retval0) vprintf
(
	.param .b64 vprintf_param_0,
	.param .b64 vprintf_param_1
)
;
.extern .func  (.param .b64 func_retval0) malloc
(
	.param .b64 malloc_param_0
)
;
.global .align 8 .u64 _ZTV1D[6] = {0, 0, _ZN1D2f1Ej, _ZN1D2f2Ej, _ZN1D2f3Ej, _ZN1D2f4Ej};
.global .align 8 .u64 buf;
.global .align 1 .b8 $str[14] = {72, 101, 108, 108, 111, 32, 65, 100, 109, 105, 110, 33, 10};
.global .align 1 .b8 $str$1[21] = {98, 108, 111, 99, 107, 68, 105, 109, 32, 37, 100, 44, 32, 98, 117, 102, 32, 37, 112, 10};
.global .align 1 .b8 $str$2[24] = {98, 108, 111, 99, 107, 68, 105, 109, 32, 37, 100, 44, 32, 115, 101, 99, 114, 101, 116, 32, 37, 112, 10};
.global .align 1 .b8 $str$3[22] = {98, 108, 111, 99, 107, 68, 105, 109, 32, 37, 100, 44, 32, 111, 98, 106, 68, 32, 37, 112, 10};
.global .align 1 .b8 $str$4[17] = {98, 108, 111, 99, 107, 68, 105, 109, 32, 37, 100, 32, 37, 108, 120, 10};

.func  (.param .b64 func_retval0) _ZN1D2f1Ej(
	.param .b64 _ZN1D2f1Ej_param_0,
	.param .b32 _ZN1D2f1Ej_param_1
)
{
	.reg .b64 	%rd<2>;

	ld.param.u32 	%rd1, [_ZN1D2f1Ej_param_1];
	st.param.b64 	[func_retval0], %rd1;
	ret;

}
.func  (.param .b64 func_retval0) _ZN1D2f2Ej(
	.param .b64 _ZN1D2f2Ej_param_0,
	.param .b32 _ZN1D2f2Ej_param_1
)
{
	.reg .b32 	%r<3>;
	.reg .b64 	%rd<2>;

	ld.param.u32 	%r1, [_ZN1D2f2Ej_param_1];
	shl.b32 	%r2, %r1, 1;
	cvt.u64.u32 	%rd1, %r2;
	st.param.b64 	[func_retval0], %rd1;
	ret;

}
.func  (.param .b64 func_retval0) _ZN1D2f3Ej(
	.param .b64 _ZN1D2f3Ej_param_0,
	.param .b32 _ZN1D2f3Ej_param_1
)
{
	.reg .b32 	%r<3>;
	.reg .b64 	%rd<2>;

	ld.param.u32 	%r1, [_ZN1D2f3Ej_param_1];
	mul.lo.s32 	%r2, %r1, 3;
	cvt.u64.u32 	%rd1, %r2;
	st.param.b64 	[func_retval0], %rd1;
	ret;

}
.func  (.param .b64 func_retval0) _ZN1D2f4Ej(
	.param .b64 _ZN1D2f4Ej_param_0,
	.param .b32 _ZN1D2f4Ej_param_1
)
{
	.reg .b32 	%r<3>;
	.reg .b64 	%rd<2>;

	ld.param.u32 	%r1, [_ZN1D2f4Ej_param_1];
	shl.b32 	%r2, %r1, 2;
	cvt.u64.u32 	%rd1, %r2;
	st.param.b64 	[func_retval0], %rd1;
	ret;

}
.func  (.param .b64 func_retval0) _Z6secretv()
{
	.reg .b32 	%r<3>;
	.reg .b64 	%rd<4>;

	mov.u64 	%rd1, $str;
	cvta.global.u64 	%rd2, %rd1;
	{ // callseq 0, 0
	.param .b64 param0;
	st.param.b64 	[param0], %rd2;
	.param .b64 param1;
	st.param.b64 	[param1], 0;
	.param .b32 retval0;
	call.uni (retval0), 
	vprintf, 
	(
	param0, 
	param1
	);
	ld.param.b32 	%r1, [retval0];
	} // callseq 0
	mov.b64 	%rd3, -7378697629483820647;
	st.param.b64 	[func_retval0], %rd3;
	ret;

}
.func  (.param .b64 func_retval0) _Z6unsafePmj(
	.param .b64 _Z6unsafePmj_param_0,
	.param .b32 _Z6unsafePmj_param_1
)
{
	.local .align 16 .b8 	__local_depot5[16];
	.reg .b64 	%SP;
	.reg .b64 	%SPL;
	.reg .pred 	%p<12>;
	.reg .b32 	%r<55>;
	.reg .b64 	%rd<117>;

	mov.u64 	%SPL, __local_depot5;
	cvta.local.u64 	%SP, %SPL;
	ld.param.u64 	%rd11, [_Z6unsafePmj_param_0];
	ld.param.u32 	%r11, [_Z6unsafePmj_param_1];
	cvta.to.global.u64 	%rd1, %rd11;
	add.u64 	%rd12, %SP, 0;
	add.u64 	%rd2, %SPL, 0;
	mov.u32 	%r1, %ntid.x;
	setp.ne.s32 	%p1, %r1, 2;
	@%p1 bra 	$L__BB5_2;
	{ // callseq 1, 0
	.param .b64 param0;
	st.param.b64 	[param0], 64;
	.param .b64 retval0;
	call.uni (retval0), 
	malloc, 
	(
	param0
	);
	ld.param.b64 	%rd13, [retval0];
	} // callseq 1
	st.global.u64 	[buf], %rd13;
$L__BB5_2:
	setp.ne.s32 	%p2, %r1, 2;
	{ // callseq 2, 0
	.param .b64 param0;
	st.param.b64 	[param0], 8;
	.param .b64 retval0;
	call.uni (retval0), 
	malloc, 
	(
	param0
	);
	ld.param.b64 	%rd15, [retval0];
	} // callseq 2
	mov.u64 	%rd16, _ZTV1D;
	cvta.global.u64 	%rd17, %rd16;
	add.s64 	%rd18, %rd17, 16;
	st.u64 	[%rd15], %rd18;
	ld.global.u64 	%rd19, [buf];
	st.local.u32 	[%rd2], %r1;
	st.local.u64 	[%rd2+8], %rd19;
	mov.u64 	%rd20, $str$1;
	cvta.global.u64 	%rd21, %rd20;
	{ // callseq 3, 0
	.param .b64 param0;
	st.param.b64 	[param0], %rd21;
	.param .b64 param1;
	st.param.b64 	[param1], %rd12;
	.param .b32 retval0;
	call.uni (retval0), 
	vprintf, 
	(
	param0, 
	param1
	);
	ld.param.b32 	%r12, [retval0];
	} // callseq 3
	st.local.u32 	[%rd2], %r1;
	mov.u64 	%rd23, _Z6secretv;
	st.local.u64 	[%rd2+8], %rd23;
	mov.u64 	%rd24, $str$2;
	cvta.global.u64 	%rd25, %rd24;
	{ // callseq 4, 0
	.param .b64 param0;
	st.param.b64 	[param0], %rd25;
	.param .b64 param1;
	st.param.b64 	[param1], %rd12;
	.param .b32 retval0;
	call.uni (retval0), 
	vprintf, 
	(
	param0, 
	param1
	);
	ld.param.b32 	%r14, [retval0];
	} // callseq 4
	st.local.u32 	[%rd2], %r1;
	st.local.u64 	[%rd2+8], %rd15;
	mov.u64 	%rd26, $str$3;
	cvta.global.u64 	%rd27, %rd26;
	{ // callseq 5, 0
	.param .b64 param0;
	st.param.b64 	[param0], %rd27;
	.param .b64 param1;
	st.param.b64 	[param1], %rd12;
	.param .b32 retval0;
	call.uni (retval0), 
	vprintf, 
	(
	param0, 
	param1
	);
	ld.param.b32 	%r16, [retval0];
	} // callseq 5
	mov.u32 	%r18, %tid.x;
	setp.ne.s32 	%p3, %r18, 0;
	or.pred  	%p4, %p2, %p3;
	setp.eq.s32 	%p5, %r11, 0;
	or.pred  	%p6, %p4, %p5;
	@%p6 bra 	$L__BB5_9;
	add.s32 	%r20, %r11, -1;
	and.b32  	%r2, %r11, 3;
	setp.lt.u32 	%p7, %r20, 3;
	mov.b32 	%r53, 0;
	@%p7 bra 	$L__BB5_6;
	and.b32  	%r53, %r11, -4;
	neg.s32 	%r52, %r53;
	add.s64 	%rd4, %rd1, 24;
	mov.b64 	%rd115, 0;
$L__BB5_5:
	add.s64 	%rd29, %rd4, %rd115;
	ld.global.u64 	%rd30, [%rd29+-24];
	ld.global.u64 	%rd31, [buf];
	add.s64 	%rd32, %rd31, %rd115;
	st.u64 	[%rd32], %rd30;
	ld.global.u64 	%rd33, [%rd29+-16];
	ld.global.u64 	%rd34, [buf];
	add.s64 	%rd35, %rd34, %rd115;
	st.u64 	[%rd35+8], %rd33;
	ld.global.u64 	%rd36, [%rd29+-8];
	ld.global.u64 	%rd37, [buf];
	add.s64 	%rd38, %rd37, %rd115;
	st.u64 	[%rd38+16], %rd36;
	ld.global.u64 	%rd39, [%rd29];
	ld.global.u64 	%rd40, [buf];
	add.s64 	%rd41, %rd40, %rd115;
	st.u64 	[%rd41+24], %rd39;
	add.s32 	%r52, %r52, 4;
	add.s64 	%rd115, %rd115, 32;
	setp.ne.s32 	%p8, %r52, 0;
	@%p8 bra 	$L__BB5_5;
$L__BB5_6:
	setp.eq.s32 	%p9, %r2, 0;
	@%p9 bra 	$L__BB5_9;
	mul.wide.u32 	%rd116, %r53, 8;
	neg.s32 	%r54, %r2;
$L__BB5_8:
	.pragma "nounroll";
	add.s64 	%rd42, %rd1, %rd116;
	ld.global.u64 	%rd43, [%rd42];
	ld.global.u64 	%rd44, [buf];
	add.s64 	%rd45, %rd44, %rd116;
	st.u64 	[%rd45], %rd43;
	add.s64 	%rd116, %rd116, 8;
	add.s32 	%r54, %r54, 1;
	setp.ne.s32 	%p10, %r54, 0;
	@%p10 bra 	$L__BB5_8;
$L__BB5_9:
	setp.ne.s32 	%p11, %r1, 2;
	ld.global.u64 	%rd46, [buf];
	ld.u64 	%rd47, [%rd46];
	add.s64 	%rd48, %rd47, 177573;
	shl.b64 	%rd49, %rd48, 5;
	add.s64 	%rd50, %rd49, %rd48;
	ld.u64 	%rd51, [%rd46+8];
	add.s64 	%rd52, %rd50, %rd51;
	shl.b64 	%rd53, %rd52, 5;
	add.s64 	%rd54, %rd53, %rd52;
	ld.u64 	%rd55, [%rd46+16];
	add.s64 	%rd56, %rd54, %rd55;
	shl.b64 	%rd57, %rd56, 5;
	add.s64 	%rd58, %rd57, %rd56;
	ld.u64 	%rd59, [%rd46+24];
	add.s64 	%rd60, %rd58, %rd59;
	shl.b64 	%rd61, %rd60, 5;
	add.s64 	%rd62, %rd61, %rd60;
	ld.u64 	%rd63, [%rd46+32];
	add.s64 	%rd64, %rd62, %rd63;
	shl.b64 	%rd65, %rd64, 5;
	add.s64 	%rd66, %rd65, %rd64;
	ld.u64 	%rd67, [%rd46+40];
	add.s64 	%rd68, %rd66, %rd67;
	shl.b64 	%rd69, %rd68, 5;
	add.s64 	%rd70, %rd69, %rd68;
	ld.u64 	%rd71, [%rd46+48];
	add.s64 	%rd72, %rd70, %rd71;
	shl.b64 	%rd73, %rd72, 5;
	ld.u64 	%rd74, [%rd46+56];
	ld.u64 	%rd75, [%rd15];
	ld.u64 	%rd76, [%rd75];
	cvt.u32.u64 	%r21, %rd72;
	cvt.u32.u64 	%r22, %rd73;
	add.s32 	%r23, %r22, %r21;
	cvt.u32.u64 	%r24, %rd74;
	add.s32 	%r25, %r23, %r24;
	{ // callseq 6, 0
	.param .b64 param0;
	st.param.b64 	[param0], %rd15;
	.param .b32 param1;
	st.param.b32 	[param1], %r25;
	.param .b64 retval0;
	prototype_6 : .callprototype (.param .b64 _) _ (.param .b64 _, .param .b32 _);
	call (retval0), 
	%rd76, 
	(
	param0, 
	param1
	)
	, prototype_6;
	ld.param.b64 	%rd77, [retval0];
	} // callseq 6
	ld.u64 	%rd79, [%rd15];
	ld.u64 	%rd80, [%rd79+8];
	cvt.u32.u64 	%r26, %rd77;
	{ // callseq 7, 0
	.param .b64 param0;
	st.param.b64 	[param0], %rd15;
	.param .b32 param1;
	st.param.b32 	[param1], %r26;
	.param .b64 retval0;
	prototype_7 : .callprototype (.param .b64 _) _ (.param .b64 _, .param .b32 _);
	call (retval0), 
	%rd80, 
	(
	param0, 
	param1
	)
	, prototype_7;
	ld.param.b64 	%rd81, [retval0];
	} // callseq 7
	ld.u64 	%rd83, [%rd15];
	ld.u64 	%rd84, [%rd83+16];
	cvt.u32.u64 	%r27, %rd81;
	{ // callseq 8, 0
	.param .b64 param0;
	st.param.b64 	[param0], %rd15;
	.param .b32 param1;
	st.param.b32 	[param1], %r27;
	.param .b64 retval0;
	prototype_8 : .callprototype (.param .b64 _) _ (.param .b64 _, .param .b32 _);
	call (retval0), 
	%rd84, 
	(
	param0, 
	param1
	)
	, prototype_8;
	ld.param.b64 	%rd85, [retval0];
	} // callseq 8
	ld.u64 	%rd87, [%rd15];
	ld.u64 	%rd88, [%rd87+24];
	cvt.u32.u64 	%r28, %rd85;
	{ // callseq 9, 0
	.param .b64 param0;
	st.param.b64 	[param0], %rd15;
	.param .b32 param1;
	st.param.b32 	[param1], %r28;
	.param .b64 retval0;
	prototype_9 : .callprototype (.param .b64 _) _ (.param .b64 _, .param .b32 _);
	call (retval0), 
	%rd88, 
	(
	param0, 
	param1
	)
	, prototype_9;
	ld.param.b64 	%rd89, [retval0];
	} // callseq 9
	@%p11 bra 	$L__BB5_11;
	ld.global.u64 	%rd90, [buf];
	ld.u64 	%rd91, [%rd90];
	mov.b32 	%r29, 2;
	st.local.u32 	[%rd2], %r29;
	st.local.u64 	[%rd2+8], %rd91;
	mov.u64 	%rd92, $str$4;
	cvta.global.u64 	%rd93, %rd92;
	{ // callseq 10, 0
	.param .b64 param0;
	st.param.b64 	[param0], %rd93;
	.param .b64 param1;
	st.param.b64 	[param1], %rd12;
	.param .b32 retval0;
	call.uni (retval0), 
	vprintf, 
	(
	param0, 
	param1
	);
	ld.param.b32 	%r30, [retval0];
	} // callseq 10
	ld.global.u64 	%rd95, [buf];
	ld.u64 	%rd96, [%rd95+8];
	st.local.u32 	[%rd2], %r29;
	st.local.u64 	[%rd2+8], %rd96;
	{ // callseq 11, 0
	.param .b64 param0;
	st.param.b64 	[param0], %rd93;
	.param .b64 param1;
	st.param.b64 	[param1], %rd12;
	.param .b32 retval0;
	call.uni (retval0), 
	vprintf, 
	(
	param0, 
	param1
	);
	ld.param.b32 	%r32, [retval0];
	} // callseq 11
	ld.global.u64 	%rd97, [buf];
	ld.u64 	%rd98, [%rd97+16];
	st.local.u32 	[%rd2], %r29;
	st.local.u64 	[%rd2+8], %rd98;
	{ // callseq 12, 0
	.param .b64 param0;
	st.param.b64 	[param0], %rd93;
	.param .b64 param1;
	st.param.b64 	[param1], %rd12;
	.param .b32 retval0;
	call.uni (retval0), 
	vprintf, 
	(
	param0, 
	param1
	);
	ld.param.b32 	%r34, [retval0];
	} // callseq 12
	ld.global.u64 	%rd99, [buf];
	ld.u64 	%rd100, [%rd99+24];
	st.local.u32 	[%rd2], %r29;
	st.local.u64 	[%rd2+8], %rd100;
	{ // callseq 13, 0
	.param .b64 param0;
	st.param.b64 	[param0], %rd93;
	.param .b64 param1;
	st.param.b64 	[param1], %rd12;
	.param .b32 retval0;
	call.uni (retval0), 
	vprintf, 
	(
	param0, 
	param1
	);
	ld.param.b32 	%r36, [retval0];
	} // callseq 13
	ld.global.u64 	%rd101, [buf];
	ld.u64 	%rd102, [%rd101+32];
	st.local.u32 	[%rd2], %r29;
	st.local.u64 	[%rd2+8], %rd102;
	{ // callseq 14, 0
	.param .b64 param0;
	st.param.b64 	[param0], %rd93;
	.param .b64 param1;
	st.param.b64 	[param1], %rd12;
	.param .b32 retval0;
	call.uni (retval0), 
	vprintf, 
	(
	param0, 
	param1
	);
	ld.param.b32 	%r38, [retval0];
	} // callseq 14
	ld.global.u64 	%rd103, [buf];
	ld.u64 	%rd104, [%rd103+40];
	st.local.u32 	[%rd2], %r29;
	st.local.u64 	[%rd2+8], %rd104;
	{ // callseq 15, 0
	.param .b64 param0;
	st.param.b64 	[param0], %rd93;
	.param .b64 param1;
	st.param.b64 	[param1], %rd12;
	.param .b32 retval0;
	call.uni (retval0), 
	vprintf, 
	(
	param0, 
	param1
	);
	ld.param.b32 	%r40, [retval0];
	} // callseq 15
	ld.global.u64 	%rd105, [buf];
	ld.u64 	%rd106, [%rd105+48];
	st.local.u32 	[%rd2], %r29;
	st.local.u64 	[%rd2+8], %rd106;
	{ // callseq 16, 0
	.param .b64 param0;
	st.param.b64 	[param0], %rd93;
	.param .b64 param1;
	st.param.b64 	[param1], %rd12;
	.param .b32 retval0;
	call.uni (retval0), 
	vprintf, 
	(
	param0, 
	param1
	);
	ld.param.b32 	%r42, [retval0];
	} // callseq 16
	ld.global.u64 	%rd107, [buf];
	ld.u64 	%rd108, [%rd107+56];
	st.local.u32 	[%rd2], %r29;
	st.local.u64 	[%rd2+8], %rd108;
	{ // callseq 17, 0
	.param .b64 param0;
	st.param.b64 	[param0], %rd93;
	.param .b64 param1;
	st.param.b64 	[param1], %rd12;
	.param .b32 retval0;
	call.uni (retval0), 
	vprintf, 
	(
	param0, 
	param1
	);
	ld.param.b32 	%r44, [retval0];
	} // callseq 17
	ld.global.u64 	%rd109, [buf];
	ld.u64 	%rd110, [%rd109+64];
	st.local.u32 	[%rd2], %r29;
	st.local.u64 	[%rd2+8], %rd110;
	{ // callseq 18, 0
	.param .b64 param0;
	st.param.b64 	[param0], %rd93;
	.param .b64 param1;
	st.param.b64 	[param1], %rd12;
	.param .b32 retval0;
	call.uni (retval0), 
	vprintf, 
	(
	param0, 
	param1
	);
	ld.param.b32 	%r46, [retval0];
	} // callseq 18
	ld.global.u64 	%rd111, [buf];
	ld.u64 	%rd112, [%rd111+72];
	st.local.u32 	[%rd2], %r29;
	st.local.u64 	[%rd2+8], %rd112;
	{ // callseq 19, 0
	.param .b64 param0;
	st.param.b64 	[param0], %rd93;
	.param .b64 param1;
	st.param.b64 	[param1], %rd12;
	.param .b32 retval0;
	call.uni (retval0), 
	vprintf, 
	(
	param0, 
	param1
	);
	ld.param.b32 	%r48, [retval0];
	} // callseq 19
	ld.global.u64 	%rd113, [buf];
	ld.u64 	%rd114, [%rd113+80];
	st.local.u32 	[%rd2], %r29;
	st.local.u64 	[%rd2+8], %rd114;
	{ // callseq 20, 0
	.param .b64 param0;
	st.param.b64 	[param0], %rd93;
	.param .b64 param1;
	st.param.b64 	[param1], %rd12;
	.param .b32 retval0;
	call.uni (retval0), 
	vprintf, 
	(
	param0, 
	param1
	);
	ld.param.b32 	%r50, [retval0];
	} // callseq 20
$L__BB5_11:
	st.param.b64 	[func_retval0], %rd89;
	ret;

}
	// .globl	_Z11test_kernelPmS_jPi
.visible .entry _Z11test_kernelPmS_jPi(
	.param .u64 .ptr .align 1 _Z11test_kernelPmS_jPi_param_0,
	.param .u64 .ptr .align 1 _Z11test_kernelPmS_jPi_param_1,
	.param .u32 _Z11test_kernelPmS_jPi_param_2,
	.param .u64 .ptr .align 1 _Z11test_kernelPmS_jPi_param_3
)
{
	.reg .pred 	%p<2>;
	.reg .b32 	%r<7>;
	.reg .b64 	%rd<15>;

	ld.param.u64 	%rd3, [_Z11test_kernelPmS_jPi_param_0];
	ld.param.u64 	%rd4, [_Z11test_kernelPmS_jPi_param_1];
	ld.param.u32 	%r1, [_Z11test_kernelPmS_jPi_param_2];
	ld.param.u64 	%rd5, [_Z11test_kernelPmS_jPi_param_3];
	cvta.to.global.u64 	%rd6, %rd5;
	ld.global.u32 	%r2, [%rd6];
	setp.eq.s32 	%p1, %r2, 0;
	@%p1 bra 	$L__BB6_2;
	{ // callseq 21, 0
	.param .b64 retval0;
	call.uni (retval0), 
	_Z6secretv, 
	(
	);
	ld.param.b64 	%rd8, [retval0];
	} // callseq 21
	mov.b64 	%rd14, -7378697629483820647;
	bra.uni 	$L__BB6_3;
$L__BB6_2:
	{ // callseq 22, 0
	.param .b64 param0;
	st.param.b64 	[param0], %rd4;
	.param .b32 param1;
	st.param.b32 	[param1], %r1;
	.param .b64 retval0;
	call.uni (retval0), 
	_Z6unsafePmj, 
	(
	param0, 
	param1
	);
	ld.param.b64 	%rd14, [retval0];
	} // callseq 22
$L__BB6_3:
	cvta.to.global.u64 	%rd11, %rd3;
	mov.u32 	%r3, %tid.x;
	mov.u32 	%r4, %ctaid.x;
	mov.u32 	%r5, %ntid.x;
	mad.lo.s32 	%r6, %r5, %r4, %r3;
	mul.wide.s32 	%rd12, %r6, 8;
	add.s64 	%rd13, %rd11, %rd12;
	st.global.u64 	[%rd13], %rd14;
	ret;

}
	// .globl	_Z12test_kernel2PmS_jPi
.visible .entry _Z12test_kernel2PmS_jPi(
	.param .u64 .ptr .align 1 _Z12test_kernel2PmS_jPi_param_0,
	.param .u64 .ptr .align 1 _Z12test_kernel2PmS_jPi_param_1,
	.param .u32 _Z12test_kernel2PmS_jPi_param_2,
	.param .u64 .ptr .align 1 _Z12test_kernel2PmS_jPi_param_3
)
{
	.reg .pred 	%p<2>;
	.reg .b32 	%r<7>;
	.reg .b64 	%rd<15>;

	ld.param.u64 	%rd3, [_Z12test_kernel2PmS_jPi_param_0];
	ld.param.u64 	%rd4, [_Z12test_kernel2PmS_jPi_param_1];
	ld.param.u32 	%r1, [_Z12test_kernel2PmS_jPi_param_2];
	ld.param.u64 	%rd5, [_Z12test_kernel2PmS_jPi_param_3];
	cvta.to.global.u64 	%rd6, %rd5;
	ld.global.u32 	%r2, [%rd6];
	setp.eq.s32 	%p1, %r2, 0;
	@%p1 bra 	$L__BB7_2;
	{ // callseq 23, 0
	.param .b64 retval0;
	call.uni (retval0), 
	_Z6secretv, 
	(
	);
	ld.param.b64 	%rd8, [retval0];
	} // callseq 23
	mov.b64 	%rd14, -7378697629483820647;
	bra.uni 	$L__BB7_3;
$L__BB7_2:
	{ // callseq 24, 0
	.param .b64 param0;
	st.param.b64 	[param0], %rd4;
	.param .b32 param1;
	st.param.b32 	[param1], %r1;
	.param .b64 retval0;
	call.uni (retval0), 
	_Z6unsafePmj, 
	(
	param0, 
	param1
	);
	ld.param.b64 	%rd14, [retval0];
	} // callseq 24
$L__BB7_3:
	cvta.to.global.u64 	%rd11, %rd3;
	mov.u32 	%r3, %tid.x;
	mov.u32 	%r4, %ctaid.x;
	mov.u32 	%r5, %ntid.x;
	mad.lo.s32 	%r6, %r5, %r4, %r3;
	mul.wide.s32 	%rd12, %r6, 8;
	add.s64 	%rd13, %rd11, %rd12;
	st.global.u64 	[%rd13], %rd14;
	ret;

}


// ===== COMPILED SASS (sm_100) =====

	.target	sm_100

	.elftype	@"ET_EXEC"


//--------------------- .note.nv.tkinfo           --------------------------
	.section	.note.nv.tkinfo,"",@"SHT_NOTE"
	.sectionflags	@"SHF_NOTE_NV_TKINFO"
	.tkinfo
        /*0018*/ 	.word	0x00000002
        /*0030*/ 	.string	""
        /*0030*/ 	.string	"ptxas"
        /*0030*/ 	.string	"Cuda compilation tools, release 13.0, V13.0.88"
        /*0030*/ 	.string	"Build cuda_13.0.r13.0/compiler.36424714_0"
        /*0030*/ 	.string	"-arch sm_100 -m 64 "



//--------------------- .note.nv.cuinfo           --------------------------
	.section	.note.nv.cuinfo,"",@"SHT_NOTE"
	.sectionflags	@"SHF_NOTE_NV_CUINFO"
        /*0018*/ 	.short	0x0002
        /*001a*/ 	.short	0x0064
        /*001c*/ 	.short	0x0082
	.zero		2


//--------------------- .nv.info                  --------------------------
	.section	.nv.info,"",@"SHT_CUDA_INFO"
	.align	4


	//----- nvinfo : EIATTR_REGCOUNT
	.align		4
        /*0000*/ 	.byte	0x04, 0x2f
        /*0002*/ 	.short	(.L_8 - .L_7)
	.align		4
.L_7:
        /*0004*/ 	.word	index@(_Z11test_kernelPmS_jPi)
        /*0008*/ 	.word	0x00000024


	//----- nvinfo : EIATTR_FRAME_SIZE
	.align		4
.L_8:
        /*000c*/ 	.byte	0x04, 0x11
        /*000e*/ 	.short	(.L_10 - .L_9)
	.align		4
.L_9:
        /*0010*/ 	.word	index@($_Z11test_kernelPmS_jPi$_Z6unsafePmj)
        /*0014*/ 	.word	0x00000020


	//----- nvinfo : EIATTR_FRAME_SIZE
	.align		4
.L_10:
        /*0018*/ 	.byte	0x04, 0x11
        /*001a*/ 	.short	(.L_12 - .L_11)
	.align		4
.L_11:
        /*001c*/ 	.word	index@($_Z11test_kernelPmS_jPi$_ZN1D2f4Ej)
        /*0020*/ 	.word	0x00000020


	//----- nvinfo : EIATTR_FRAME_SIZE
	.align		4
.L_12:
        /*0024*/ 	.byte	0x04, 0x11
        /*0026*/ 	.short	(.L_14 - .L_13)
	.align		4
.L_13:
        /*0028*/ 	.word	index@($_Z11test_kernelPmS_jPi$_ZN1D2f3Ej)
        /*002c*/ 	.word	0x00000020


	//----- nvinfo : EIATTR_FRAME_SIZE
	.align		4
.L_14:
        /*0030*/ 	.byte	0x04, 0x11
        /*0032*/ 	.short	(.L_16 - .L_15)
	.align		4
.L_15:
        /*0034*/ 	.word	index@($_Z11test_kernelPmS_jPi$_ZN1D2f2Ej)
        /*0038*/ 	.word	0x00000020


	//----- nvinfo : EIATTR_FRAME_SIZE
	.align		4
.L_16:
        /*003c*/ 	.byte	0x04, 0x11
        /*003e*/ 	.short	(.L_18 - .L_17)
	.align		4
.L_17:
        /*0040*/ 	.word	index@($_Z11test_kernelPmS_jPi$_ZN1D2f1Ej)
        /*0044*/ 	.word	0x00000020


	//----- nvinfo : EIATTR_FRAME_SIZE
	.align		4
.L_18:
        /*0048*/ 	.byte	0x04, 0x11
        /*004a*/ 	.short	(.L_20 - .L_19)
	.align		4
.L_19:
        /*004c*/ 	.word	index@($_Z11test_kernelPmS_jPi$_Z6secretv)
        /*0050*/ 	.word	0x00000020


	//----- nvinfo : EIATTR_FRAME_SIZE
	.align		4
.L_20:
        /*0054*/ 	.byte	0x04, 0x11
        /*0056*/ 	.short	(.L_22 - .L_21)
	.align		4
.L_21:
        /*0058*/ 	.word	index@(_Z11test_kernelPmS_jPi)
        /*005c*/ 	.word	0x00000020


	//----- nvinfo : EIATTR_REGCOUNT
	.align		4
.L_22:
        /*0060*/ 	.byte	0x04, 0x2f
        /*0062*/ 	.short	(.L_24 - .L_23)
	.align		4
.L_23:
        /*0064*/ 	.word	index@(_Z12test_kernel2PmS_jPi)
        /*0068*/ 	.word	0x00000024


	//----- nvinfo : EIATTR_FRAME_SIZE
	.align		4
.L_24:
        /*006c*/ 	.byte	0x04, 0x11
        /*006e*/ 	.short	(.L_26 - .L_25)
	.align		4
.L_25:
        /*0070*/ 	.word	index@($_Z12test_kernel2PmS_jPi$_Z6unsafePmj)
        /*0074*/ 	.word	0x00000020


	//----- nvinfo : EIATTR_FRAME_SIZE
	.align		4
.L_26:
        /*0078*/ 	.byte	0x04, 0x11
        /*007a*/ 	.short	(.L_28 - .L_27)
	.align		4
.L_27:
        /*007c*/ 	.word	index@($_Z12test_kernel2PmS_jPi$_ZN1D2f4Ej)
        /*0080*/ 	.word	0x00000020


	//----- nvinfo : EIATTR_FRAME_SIZE
	.align		4
.L_28:
        /*0084*/ 	.byte	0x04, 0x11
        /*0086*/ 	.short	(.L_30 - .L_29)
	.align		4
.L_29:
        /*0088*/ 	.word	index@($_Z12test_kernel2PmS_jPi$_ZN1D2f3Ej)
        /*008c*/ 	.word	0x00000020


	//----- nvinfo : EIATTR_FRAME_SIZE
	.align		4
.L_30:
        /*0090*/ 	.byte	0x04, 0x11
        /*0092*/ 	.short	(.L_32 - .L_31)
	.align		4
.L_31:
        /*0094*/ 	.word	index@($_Z12test_kernel2PmS_jPi$_ZN1D2f2Ej)
        /*0098*/ 	.word	0x00000020


	//----- nvinfo : EIATTR_FRAME_SIZE
	.align		4
.L_32:
        /*009c*/ 	.byte	0x04, 0x11
        /*009e*/ 	.short	(.L_34 - .L_33)
	.align		4
.L_33:
        /*00a0*/ 	.word	index@($_Z12test_kernel2PmS_jPi$_ZN1D2f1Ej)
        /*00a4*/ 	.word	0x00000020


	//----- nvinfo : EIATTR_FRAME_SIZE
	.align		4
.L_34:
        /*00a8*/ 	.byte	0x04, 0x11
        /*00aa*/ 	.short	(.L_36 - .L_35)
	.align		4
.L_35:
        /*00ac*/ 	.word	index@($_Z12test_kernel2PmS_jPi$_Z6secretv)
        /*00b0*/ 	.word	0x00000020


	//----- nvinfo : EIATTR_FRAME_SIZE
	.align		4
.L_36:
        /*00b4*/ 	.byte	0x04, 0x11
        /*00b6*/ 	.short	(.L_38 - .L_37)
	.align		4
.L_37:
        /*00b8*/ 	.word	index@(_Z12test_kernel2PmS_jPi)
        /*00bc*/ 	.word	0x00000020


	//----- nvinfo : EIATTR_MIN_STACK_SIZE
	.align		4
.L_38:
        /*00c0*/ 	.byte	0x04, 0x12
        /*00c2*/ 	.short	(.L_40 - .L_39)
	.align		4
.L_39:
        /*00c4*/ 	.word	index@(_Z12test_kernel2PmS_jPi)
        /*00c8*/ 	.word	0x00000020


	//----- nvinfo : EIATTR_MIN_STACK_SIZE
	.align		4
.L_40:
        /*00cc*/ 	.byte	0x04, 0x12
        /*00ce*/ 	.short	(.L_42 - .L_41)
	.align		4
.L_41:
        /*00d0*/ 	.word	index@(_Z11test_kernelPmS_jPi)
        /*00d4*/ 	.word	0x00000020
.L_42:


//--------------------- .nv.compat                --------------------------
	.section	.nv.compat,"",@"SHT_CUDA_COMPAT_INFO"
	.align	4
        /*0000*/ 	.byte	0x02, 0x09, 0x00, 0x00, 0x02, 0x02, 0x01, 0x00, 0x02, 0x05, 0x05, 0x00, 0x03, 0x07, 0x01, 0x01
        /*0010*/ 	.byte	0x02, 0x03, 0x00, 0x00, 0x02, 0x06, 0x01, 0x00, 0x04, 0x0b, 0x08, 0x00, 0x09, 0x00, 0x00, 0x00
        /*0020*/ 	.byte	0x00, 0x00, 0x00, 0x00


//--------------------- .nv.info._Z12test_kernel2PmS_jPi --------------------------
	.section	.nv.info._Z12test_kernel2PmS_jPi,"",@"SHT_CUDA_INFO"
	.sectionflags	@""
	.align	4


	//----- nvinfo : EIATTR_CUDA_API_VERSION
	.align		4
        /*0000*/ 	.byte	0x04, 0x37
        /*0002*/ 	.short	(.L_44 - .L_43)
.L_43:
        /*0004*/ 	.word	0x00000082


	//----- nvinfo : EIATTR_KPARAM_INFO
	.align		4
.L_44:
        /*0008*/ 	.byte	0x04, 0x17
        /*000a*/ 	.short	(.L_46 - .L_45)
.L_45:
        /*000c*/ 	.word	0x00000000
        /*0010*/ 	.short	0x0003
        /*0012*/ 	.short	0x0018
        /*0014*/ 	.byte	0x00, 0xf5, 0x21, 0x00


	//----- nvinfo : EIATTR_KPARAM_INFO
	.align		4
.L_46:
        /*0018*/ 	.byte	0x04, 0x17
        /*001a*/ 	.short	(.L_48 - .L_47)
.L_47:
        /*001c*/ 	.word	0x00000000
        /*0020*/ 	.short	0x0002
        /*0022*/ 	.short	0x0010
        /*0024*/ 	.byte	0x00, 0xf0, 0x11, 0x00


	//----- nvinfo : EIATTR_KPARAM_INFO
	.align		4
.L_48:
        /*0028*/ 	.byte	0x04, 0x17
        /*002a*/ 	.short	(.L_50 - .L_49)
.L_49:
        /*002c*/ 	.word	0x00000000
        /*0030*/ 	.short	0x0001
        /*0032*/ 	.short	0x0008
        /*0034*/ 	.byte	0x00, 0xf5, 0x21, 0x00


	//----- nvinfo : EIATTR_KPARAM_INFO
	.align		4
.L_50:
        /*0038*/ 	.byte	0x04, 0x17
        /*003a*/ 	.short	(.L_52 - .L_51)
.L_51:
        /*003c*/ 	.word	0x00000000
        /*0040*/ 	.short	0x0000
        /*0042*/ 	.short	0x0000
        /*0044*/ 	.byte	0x00, 0xf5, 0x21, 0x00


	//----- nvinfo : EIATTR_SPARSE_MMA_MASK
	.align		4
.L_52:
        /*0048*/ 	.byte	0x03, 0x50
        /*004a*/ 	.short	0x0000


	//----- nvinfo : EIATTR_MAXREG_COUNT
	.align		4
        /*004c*/ 	.byte	0x03, 0x1b
        /*004e*/ 	.short	0x00ff


	//----- nvinfo : EIATTR_EXTERNS
	.align		4
        /*0050*/ 	.byte	0x04, 0x0f
        /*0052*/ 	.short	(.L_54 - .L_53)


	//   ....[0]....
	.align		4
.L_53:
        /*0054*/ 	.word	index@(vprintf)


	//   ....[1]....
	.align		4
        /*0058*/ 	.word	index@(malloc)


	//----- nvinfo : EIATTR_MERCURY_ISA_VERSION
	.align		4
.L_54:
        /*005c*/ 	.byte	0x03, 0x5f
        /*005e*/ 	.short	0x0101


	//----- nvinfo : EIATTR_VRC_CTA_INIT_COUNT
	.align		4
        /*0060*/ 	.byte	0x02, 0x4a
	.zero		1
	.zero		1


	//----- nvinfo : EIATTR_SYSCALL_OFFSETS
	.align		4
        /*0064*/ 	.byte	0x04, 0x46
        /*0066*/ 	.short	(.L_56 - .L_55)


	//   ....[0]....
.L_55:
        /*0068*/ 	.word	0x00000250


	//   ....[1]....
        /*006c*/ 	.word	0x000003c0


	//   ....[2]....
        /*0070*/ 	.word	0x00000440


	//   ....[3]....
        /*0074*/ 	.word	0x000005b0


	//   ....[4]....
        /*0078*/ 	.word	0x00000670


	//   ....[5]....
        /*007c*/ 	.word	0x00000710


	//   ....[6]....
        /*0080*/ 	.word	0x00001150


	//   ....[7]....
        /*0084*/ 	.word	0x00001230


	//   ....[8]....
        /*0088*/ 	.word	0x00001310


	//   ....[9]....
        /*008c*/ 	.word	0x000013f0


	//   ....[10]....
        /*0090*/ 	.word	0x000014d0


	//   ....[11]....
        /*0094*/ 	.word	0x000015b0


	//   ....[12]....
        /*0098*/ 	.word	0x00001690


	//   ....[13]....
        /*009c*/ 	.word	0x00001770


	//   ....[14]....
        /*00a0*/ 	.word	0x00001850


	//   ....[15]....
        /*00a4*/ 	.word	0x00001930


	//   ....[16]....
        /*00a8*/ 	.word	0x00001a10


	//----- nvinfo : EIATTR_EXIT_INSTR_OFFSETS
	.align		4
.L_56:
        /*00ac*/ 	.byte	0x04, 0x1c
        /*00ae*/ 	.short	(.L_58 - .L_57)


	//   ....[0]....
.L_57:
        /*00b0*/ 	.word	0x00000170


	//----- nvinfo : EIATTR_CRS_STACK_SIZE
	.align		4
.L_58:
        /*00b4*/ 	.byte	0x04, 0x1e
        /*00b6*/ 	.short	(.L_60 - .L_59)
.L_59:
        /*00b8*/ 	.word	0x00000000


	//----- nvinfo : EIATTR_CBANK_PARAM_SIZE
	.align		4
.L_60:
        /*00bc*/ 	.byte	0x03, 0x19
        /*00be*/ 	.short	0x0020


	//----- nvinfo : EIATTR_PARAM_CBANK
	.align		4
        /*00c0*/ 	.byte	0x04, 0x0a
        /*00c2*/ 	.short	(.L_62 - .L_61)
	.align		4
.L_61:
        /*00c4*/ 	.word	index@(.nv.constant0._Z12test_kernel2PmS_jPi)
        /*00c8*/ 	.short	0x0380
        /*00ca*/ 	.short	0x0020


	//----- nvinfo : EIATTR_SW_WAR
	.align		4
.L_62:
        /*00cc*/ 	.byte	0x04, 0x36
        /*00ce*/ 	.short	(.L_64 - .L_63)
.L_63:
        /*00d0*/ 	.word	0x00000008
.L_64:


//--------------------- .nv.info._Z11test_kernelPmS_jPi --------------------------
	.section	.nv.info._Z11test_kernelPmS_jPi,"",@"SHT_CUDA_INFO"
	.sectionflags	@""
	.align	4


	//----- nvinfo : EIATTR_CUDA_API_VERSION
	.align		4
        /*0000*/ 	.byte	0x04, 0x37
        /*0002*/ 	.short	(.L_66 - .L_65)
.L_65:
        /*0004*/ 	.word	0x00000082


	//----- nvinfo : EIATTR_KPARAM_INFO
	.align		4
.L_66:
        /*0008*/ 	.byte	0x04, 0x17
        /*000a*/ 	.short	(.L_68 - .L_67)
.L_67:
        /*000c*/ 	.word	0x00000000
        /*0010*/ 	.short	0x0003
        /*0012*/ 	.short	0x0018
        /*0014*/ 	.byte	0x00, 0xf5, 0x21, 0x00


	//----- nvinfo : EIATTR_KPARAM_INFO
	.align		4
.L_68:
        /*0018*/ 	.byte	0x04, 0x17
        /*001a*/ 	.short	(.L_70 - .L_69)
.L_69:
        /*001c*/ 	.word	0x00000000
        /*0020*/ 	.short	0x0002
        /*0022*/ 	.short	0x0010
        /*0024*/ 	.byte	0x00, 0xf0, 0x11, 0x00


	//----- nvinfo : EIATTR_KPARAM_INFO
	.align		4
.L_70:
        /*0028*/ 	.byte	0x04, 0x17
        /*002a*/ 	.short	(.L_72 - .L_71)
.L_71:
        /*002c*/ 	.word	0x00000000
        /*0030*/ 	.short	0x0001
        /*0032*/ 	.short	0x0008
        /*0034*/ 	.byte	0x00, 0xf5, 0x21, 0x00


	//----- nvinfo : EIATTR_KPARAM_INFO
	.align		4
.L_72:
        /*0038*/ 	.byte	0x04, 0x17
        /*003a*/ 	.short	(.L_74 - .L_73)
.L_73:
        /*003c*/ 	.word	0x00000000
        /*0040*/ 	.short	0x0000
        /*0042*/ 	.short	0x0000
        /*0044*/ 	.byte	0x00, 0xf5, 0x21, 0x00


	//----- nvinfo : EIATTR_SPARSE_MMA_MASK
	.align		4
.L_74:
        /*0048*/ 	.byte	0x03, 0x50
        /*004a*/ 	.short	0x0000


	//----- nvinfo : EIATTR_MAXREG_COUNT
	.align		4
        /*004c*/ 	.byte	0x03, 0x1b
        /*004e*/ 	.short	0x00ff


	//----- nvinfo : EIATTR_EXTERNS
	.align		4
        /*0050*/ 	.byte	0x04, 0x0f
        /*0052*/ 	.short	(.L_76 - .L_75)


	//   ....[0]....
	.align		4
.L_75:
        /*0054*/ 	.word	index@(vprintf)


	//   ....[1]....
	.align		4
        /*0058*/ 	.word	index@(malloc)


	//----- nvinfo : EIATTR_MERCURY_ISA_VERSION
	.align		4
.L_76:
        /*005c*/ 	.byte	0x03, 0x5f
        /*005e*/ 	.short	0x0101


	//----- nvinfo : EIATTR_VRC_CTA_INIT_COUNT
	.align		4
        /*0060*/ 	.byte	0x02, 0x4a
	.zero		1
	.zero		1


	//----- nvinfo : EIATTR_SYSCALL_OFFSETS
	.align		4
        /*0064*/ 	.byte	0x04, 0x46
        /*0066*/ 	.short	(.L_78 - .L_77)


	//   ....[0]....
.L_77:
        /*0068*/ 	.word	0x00000250


	//   ....[1]....
        /*006c*/ 	.word	0x000003c0


	//   ....[2]....
        /*0070*/ 	.word	0x00000440


	//   ....[3]....
        /*0074*/ 	.word	0x000005b0


	//   ....[4]....
        /*0078*/ 	.word	0x00000670


	//   ....[5]....
        /*007c*/ 	.word	0x00000710


	//   ....[6]....
        /*0080*/ 	.word	0x00001150


	//   ....[7]....
        /*0084*/ 	.word	0x00001230


	//   ....[8]....
        /*0088*/ 	.word	0x00001310


	//   ....[9]....
        /*008c*/ 	.word	0x000013f0


	//   ....[10]....
        /*0090*/ 	.word	0x000014d0


	//   ....[11]....
        /*0094*/ 	.word	0x000015b0


	//   ....[12]....
        /*0098*/ 	.word	0x00001690


	//   ....[13]....
        /*009c*/ 	.word	0x00001770


	//   ....[14]....
        /*00a0*/ 	.word	0x00001850


	//   ....[15]....
        /*00a4*/ 	.word	0x00001930


	//   ....[16]....
        /*00a8*/ 	.word	0x00001a10


	//----- nvinfo : EIATTR_EXIT_INSTR_OFFSETS
	.align		4
.L_78:
        /*00ac*/ 	.byte	0x04, 0x1c
        /*00ae*/ 	.short	(.L_80 - .L_79)


	//   ....[0]....
.L_79:
        /*00b0*/ 	.word	0x00000170


	//----- nvinfo : EIATTR_CRS_STACK_SIZE
	.align		4
.L_80:
        /*00b4*/ 	.byte	0x04, 0x1e
        /*00b6*/ 	.short	(.L_82 - .L_81)
.L_81:
        /*00b8*/ 	.word	0x00000000


	//----- nvinfo : EIATTR_CBANK_PARAM_SIZE
	.align		4
.L_82:
        /*00bc*/ 	.byte	0x03, 0x19
        /*00be*/ 	.short	0x0020


	//----- nvinfo : EIATTR_PARAM_CBANK
	.align		4
        /*00c0*/ 	.byte	0x04, 0x0a
        /*00c2*/ 	.short	(.L_84 - .L_83)
	.align		4
.L_83:
        /*00c4*/ 	.word	index@(.nv.constant0._Z11test_kernelPmS_jPi)
        /*00c8*/ 	.short	0x0380
        /*00ca*/ 	.short	0x0020


	//----- nvinfo : EIATTR_SW_WAR
	.align		4
.L_84:
        /*00cc*/ 	.byte	0x04, 0x36
        /*00ce*/ 	.short	(.L_86 - .L_85)
.L_85:
        /*00d0*/ 	.word	0x00000008
.L_86:


//--------------------- .nv.callgraph             --------------------------
	.section	.nv.callgraph,"",@"SHT_CUDA_CALLGRAPH"
	.align	4
	.sectionentsize	8
	.align		4
        /*0000*/ 	.word	0x00000000
	.align		4
        /*0004*/ 	.word	0xffffffff
	.align		4
        /*0008*/ 	.word	index@(_Z12test_kernel2PmS_jPi)
	.align		4
        /*000c*/ 	.word	index@(vprintf)
	.align		4
        /*0010*/ 	.word	index@(_Z12test_kernel2PmS_jPi)
	.align		4
        /*0014*/ 	.word	index@(malloc)
	.align		4
        /*0018*/ 	.word	index@(_Z11test_kernelPmS_jPi)
	.align		4
        /*001c*/ 	.word	index@(vprintf)
	.align		4
        /*0020*/ 	.word	index@(_Z11test_kernelPmS_jPi)
	.align		4
        /*0024*/ 	.word	index@(malloc)
	.align		4
        /*0028*/ 	.word	0x00000000
	.align		4
        /*002c*/ 	.word	0xfffffffe
	.align		4
        /*0030*/ 	.word	0x00000000
	.align		4
        /*0034*/ 	.word	0xfffffffd
	.align		4
        /*0038*/ 	.word	0x00000000
	.align		4
        /*003c*/ 	.word	0xfffffffc


//--------------------- .nv.constant4             --------------------------
	.section	.nv.constant4,"a",@progbits
	.align	8
	.align		8
.nv.constant4:
        /*0000*/ 	.dword	vprintf
	.align		8
        /*0008*/ 	.dword	malloc
	.align		8
        /*0010*/ 	.dword	_ZTV1D
	.align		8
        /*0018*/ 	.dword	buf
	.align		8
        /*0020*/ 	.dword	$str
	.align		8
        /*0028*/ 	.dword	$str$1
	.align		8
        /*0030*/ 	.dword	$str$2
	.align		8
        /*0038*/ 	.dword	$str$3
	.align		8
        /*0040*/ 	.dword	$str$4


//--------------------- .nv.constant2._Z12test_kernel2PmS_jPi --------------------------
	.section	.nv.constant2._Z12test_kernel2PmS_jPi,"a",@progbits
	.sectionflags	@""
	.align	4
.nv.constant2._Z12test_kernel2PmS_jPi:
        /*0000*/ 	.byte	0x01, 0x00, 0x00, 0x00, 0x00, 0x00, 0x00, 0x00, 0x50, 0x1a, 0x00, 0x00, 0x00, 0x00, 0x00, 0x00
        /*0010*/ 	.byte	0x80, 0x1a, 0x00, 0x00, 0x00, 0x00, 0x00, 0x00, 0xb0, 0x1a, 0x00, 0x00, 0x00, 0x00, 0x00, 0x00
        /*0020*/ 	.byte	0xe0, 0x1a, 0x00, 0x00, 0x00, 0x00, 0x00, 0x00, 0x80, 0x01, 0x00, 0x00, 0x00, 0x00, 0x00, 0x00


//--------------------- .nv.constant2._Z11test_kernelPmS_jPi --------------------------
	.section	.nv.constant2._Z11test_kernelPmS_jPi,"a",@progbits
	.sectionflags	@""
	.align	4
.nv.constant2._Z11test_kernelPmS_jPi:
        /*0000*/ 	.byte	0x01, 0x00, 0x00, 0x00, 0x00, 0x00, 0x00, 0x00, 0x50, 0x1a, 0x00, 0x00, 0x00, 0x00, 0x00, 0x00
        /*0010*/ 	.byte	0x80, 0x1a, 0x00, 0x00, 0x00, 0x00, 0x00, 0x00, 0xb0, 0x1a, 0x00, 0x00, 0x00, 0x00, 0x00, 0x00
        /*0020*/ 	.byte	0xe0, 0x1a, 0x00, 0x00, 0x00, 0x00, 0x00, 0x00, 0x80, 0x01, 0x00, 0x00, 0x00, 0x00, 0x00, 0x00


//--------------------- .text._Z12test_kernel2PmS_jPi --------------------------
	.section	.text._Z12test_kernel2PmS_jPi,"ax",@progbits
	.align	128
        .global         _Z12test_kernel2PmS_jPi
        .type           _Z12test_kernel2PmS_jPi,@function
        .size           _Z12test_kernel2PmS_jPi,(.L_x_64 - _Z12test_kernel2PmS_jPi)
        .other          _Z12test_kernel2PmS_jPi,@"STO_CUDA_ENTRY STV_DEFAULT"
_Z12test_kernel2PmS_jPi:
.text._Z12test_kernel2PmS_jPi:
[----:B------:R-:W0:Y:S08]  /*0000*/  LDC R1, c[0x0][0x37c] ;  /* 0x0000df00ff017b82 */ /* 0x000e300000000800 */
[----:B------:R-:W1:Y:S01]  /*0010*/  LDC.64 R2, c[0x0][0x398] ;  /* 0x0000e600ff027b82 */ /* 0x000e620000000a00 */
[----:B------:R-:W1:Y:S01]  /*0020*/  LDCU.64 UR38, c[0x0][0x358] ;  /* 0x00006b00ff2677ac */ /* 0x000e620008000a00 */
[----:B0-----:R-:W-:Y:S01]  /*0030*/  VIADD R1, R1, 0xfffffff0 ;  /* 0xfffffff001017836 */ /* 0x001fe20000000000 */
[----:B-1----:R-:W2:Y:S02]  /*0040*/  LDG.E R2, desc[UR38][R2.64] ;  /* 0x0000002602027981 */ /* 0x002ea4000c1e1900 */
[----:B--2---:R-:W-:-:S13]  /*0050*/  ISETP.NE.AND P0, PT, R2, RZ, PT ;  /* 0x000000ff0200720c */ /* 0x004fda0003f05270 */
[----:B------:R-:W-:Y:S05]  /*0060*/  @!P0 BRA `(.L_x_0) ;  /* 0x0000000000188947 */ /* 0x000fea0003800000 */
[----:B------:R-:W-:Y:S01]  /*0070*/  MOV R20, 0xa0 ;  /* 0x000000a000147802 */ /* 0x000fe20000000f00 */
[----:B------:R-:W-:-:S07]  /*0080*/  IMAD.MOV.U32 R21, RZ, RZ, 0x0 ;  /* 0x00000000ff157424 */ /* 0x000fce00078e00ff */
[----:B------:R-:W-:Y:S05]  /*0090*/  CALL.REL.NOINC `($_Z12test_kernel2PmS_jPi$_Z6secretv) ;  /* 0x0000000000387944 */ /* 0x000fea0003c00000 */
[----:B------:R-:W-:Y:S02]  /*00a0*/  HFMA2 R2, -RZ, RZ, -0.0027332305908203125, -0.0027332305908203125 ;  /* 0x99999999ff027431 */ /* 0x000fe400000001ff */
[----:B------:R-:W-:Y:S01]  /*00b0*/  IMAD.MOV.U32 R3, RZ, RZ, -0x66666667 ;  /* 0x99999999ff037424 */ /* 0x000fe200078e00ff */
[----:B------:R-:W-:Y:S06]  /*00c0*/  BRA `(.L_x_1) ;  /* 0x00000000000c7947 */ /* 0x000fec0003800000 */
.L_x_0:
[----:B------:R-:W-:-:S07]  /*00d0*/  MOV R18, 0xf0 ;  /* 0x000000f000127802 */ /* 0x000fce0000000f00 */
[----:B------:R-:W-:Y:S05]  /*00e0*/  CALL.REL.NOINC `($_Z12test_kernel2PmS_jPi$_Z6unsafePmj) ;  /* 0x0000000000807944 */ /* 0x000fea0003c00000 */
[----:B------:R-:W-:-:S07]  /*00f0*/  IMAD.MOV.U32 R2, RZ, RZ, R17 ;  /* 0x000000ffff027224 */ /* 0x000fce00078e0011 */
.L_x_1:
[----:B------:R-:W0:Y:S01]  /*0100*/  S2R R7, SR_TID.X ;  /* 0x0000000000077919 */ /* 0x000e220000002100 */
[----:B------:R-:W0:Y:S08]  /*0110*/  S2UR UR4, SR_CTAID.X ;  /* 0x00000000000479c3 */ /* 0x000e300000002500 */
[----:B------:R-:W0:Y:S08]  /*0120*/  LDC R0, c[0x0][0x360] ;  /* 0x0000d800ff007b82 */ /* 0x000e300000000800 */
[----:B------:R-:W1:Y:S01]  /*0130*/  LDC.64 R4, c[0x0][0x380] ;  /* 0x0000e000ff047b82 */ /* 0x000e620000000a00 */
[----:B0-----:R-:W-:-:S04]  /*0140*/  IMAD R7, R0, UR4, R7 ;  /* 0x0000000400077c24 */ /* 0x001fc8000f8e0207 */
[----:B-1----:R-:W-:-:S05]  /*0150*/  IMAD.WIDE R4, R7, 0x8, R4 ;  /* 0x0000000807047825 */ /* 0x002fca00078e0204 */
[----:B------:R-:W-:Y:S01]  /*0160*/  STG.E.64 desc[UR38][R4.64], R2 ;  /* 0x0000000204007986 */ /* 0x000fe2000c101b26 */
[----:B------:R-:W-:Y:S05]  /*0170*/  EXIT ;  /* 0x000000000000794d */ /* 0x000fea0003800000 */
        .type           $_Z12test_kernel2PmS_jPi$_Z6secretv,@function
        .size           $_Z12test_kernel2PmS_jPi$_Z6secretv,($_Z12test_kernel2PmS_jPi$_Z6unsafePmj - $_Z12test_kernel2PmS_jPi$_Z6secretv)
$_Z12test_kernel2PmS_jPi$_Z6secretv:
[----:B------:R-:W-:-:S05]  /*0180*/  IADD3 R1, PT, PT, R1, -0x10, RZ ;  /* 0xfffffff001017810 */ /* 0x000fca0007ffe0ff */
[----:B------:R-:W-:Y:S04]  /*0190*/  STL [R1+0x8], R17 ;  /* 0x0000081101007387 */ /* 0x000fe80000100800 */
[----:B------:R-:W-:Y:S04]  /*01a0*/  STL [R1+0x4], R16 ;  /* 0x0000041001007387 */ /* 0x000fe80000100800 */
[----:B------:R0:W-:Y:S01]  /*01b0*/  STL [R1], R2 ;  /* 0x0000000201007387 */ /* 0x0001e20000100800 */
[----:B------:R-:W-:Y:S01]  /*01c0*/  MOV R0, 0x0 ;  /* 0x0000000000007802 */ /* 0x000fe20000000f00 */
[----:B------:R-:W1:Y:S01]  /*01d0*/  LDCU.64 UR4, c[0x4][0x20] ;  /* 0x01000400ff0477ac */ /* 0x000e620008000a00 */
[----:B------:R-:W-:-:S02]  /*01e0*/  CS2R R6, SRZ ;  /* 0x0000000000067805 */ /* 0x000fc4000001ff00 */
[----:B0-----:R0:W2:Y:S01]  /*01f0*/  LDC.64 R2, c[0x4][R0] ;  /* 0x0100000000027b82 */ /* 0x0010a20000000a00 */
[----:B-1----:R-:W-:Y:S02]  /*0200*/  IMAD.U32 R4, RZ, RZ, UR4 ;  /* 0x00000004ff047e24 */ /* 0x002fe4000f8e00ff */
[----:B------:R-:W-:Y:S01]  /*0210*/  IMAD.U32 R5, RZ, RZ, UR5 ;  /* 0x00000005ff057e24 */ /* 0x000fe2000f8e00ff */
[----:B------:R-:W-:Y:S01]  /*0220*/  MOV R16, R20 ;  /* 0x0000001400107202 */ /* 0x000fe20000000f00 */
[----:B0-----:R-:W-:-:S07]  /*0230*/  IMAD.MOV.U32 R17, RZ, RZ, R21 ;  /* 0x000000ffff117224 */ /* 0x001fce00078e0015 */
[----:B------:R-:W-:-:S07]  /*0240*/  LEPC R20, `(.L_x_2) ;  /* 0x000000001014794e */ /* 0x000fce0000000000 */
[----:B--2---:R-:W-:Y:S05]  /*0250*/  CALL.ABS.NOINC R2 ;  /* 0x0000000002007343 */ /* 0x004fea0003c00000 */
.L_x_2:
[----:B------:R-:W-:Y:S01]  /*0260*/  IMAD.MOV.U32 R20, RZ, RZ, R16 ;  /* 0x000000ffff147224 */ /* 0x000fe200078e0010 */
[----:B------:R-:W-:Y:S01]  /*0270*/  MOV R21, R17 ;  /* 0x0000001100157202 */ /* 0x000fe20000000f00 */
[----:B------:R-:W2:Y:S01]  /*0280*/  LDL R2, [R1] ;  /* 0x0000000001027983 */ /* 0x000ea20000100800 */
[----:B------:R-:W-:Y:S02]  /*0290*/  IMAD.MOV.U32 R4, RZ, RZ, -0x66666667 ;  /* 0x99999999ff047424 */ /* 0x000fe400078e00ff */
[----:B------:R-:W-:Y:S01]  /*02a0*/  IMAD.MOV.U32 R5, RZ, RZ, -0x66666667 ;  /* 0x99999999ff057424 */ /* 0x000fe200078e00ff */
[----:B------:R-:W2:Y:S04]  /*02b0*/  LDL R16, [R1+0x4] ;  /* 0x0000040001107983 */ /* 0x000ea80000100800 */
[----:B------:R0:W2:Y:S02]  /*02c0*/  LDL R17, [R1+0x8] ;  /* 0x0000080001117983 */ /* 0x0000a40000100800 */
[----:B0-----:R-:W-:Y:S01]  /*02d0*/  IADD3 R1, PT, PT, R1, 0x10, RZ ;  /* 0x0000001001017810 */ /* 0x001fe20007ffe0ff */
[----:B--2---:R-:W-:Y:S06]  /*02e0*/  RET.REL.NODEC R20 `(_Z12test_kernel2PmS_jPi) ;  /* 0xfffffffc14447950 */ /* 0x004fec0003c3ffff */
        .type           $_Z12test_kernel2PmS_jPi$_Z6unsafePmj,@function
        .size           $_Z12test_kernel2PmS_jPi$_Z6unsafePmj,($_Z12test_kernel2PmS_jPi$_ZN1D2f1Ej - $_Z12test_kernel2PmS_jPi$_Z6unsafePmj)
$_Z12test_kernel2PmS_jPi$_Z6unsafePmj:
[----:B------:R-:W0:Y:S01]  /*02f0*/  LDCU UR5, c[0x0][0x2fc] ;  /* 0x00005f80ff0577ac */ /* 0x000e220008000800 */
[----:B------:R-:W1:Y:S01]  /*0300*/  LDC R24, c[0x0][0x360] ;  /* 0x0000d800ff187b82 */ /* 0x000e620000000800 */
[----:B------:R-:W2:Y:S01]  /*0310*/  LDCU UR4, c[0x0][0x2f8] ;  /* 0x00005f00ff0477ac */ /* 0x000ea20008000800 */
[----:B------:R-:W3:Y:S01]  /*0320*/  LDCU.64 UR36, c[0x0][0x358] ;  /* 0x00006b00ff2477ac */ /* 0x000ee20008000a00 */
[----:B--2---:R-:W-:Y:S02]  /*0330*/  IADD3 R16, P1, PT, R1, UR4, RZ ;  /* 0x0000000401107c10 */ /* 0x004fe4000ff3e0ff */
[----:B-1----:R-:W-:-:S03]  /*0340*/  ISETP.NE.AND P0, PT, R24, 0x2, PT ;  /* 0x000000021800780c */ /* 0x002fc60003f05270 */
[----:B0-----:R-:W-:-:S10]  /*0350*/  IMAD.X R2, RZ, RZ, UR5, P1 ;  /* 0x00000005ff027e24 */ /* 0x001fd400088e06ff */
[----:B---3--:R-:W-:Y:S05]  /*0360*/  @P0 BRA `(.L_x_3) ;  /* 0x0000000000200947 */ /* 0x008fea0003800000 */
[----:B------:R-:W-:Y:S01]  /*0370*/  MOV R0, 0x8 ;  /* 0x0000000800007802 */ /* 0x000fe20000000f00 */
[----:B------:R-:W-:Y:S02]  /*0380*/  HFMA2 R5, -RZ, RZ, 0, 0 ;  /* 0x00000000ff057431 */ /* 0x000fe400000001ff */
[----:B------:R-:W-:Y:S01]  /*0390*/  IMAD.MOV.U32 R4, RZ, RZ, 0x40 ;  /* 0x00000040ff047424 */ /* 0x000fe200078e00ff */
[----:B------:R0:W1:Y:S06]  /*03a0*/  LDC.64 R6, c[0x4][R0] ;  /* 0x0100000000067b82 */ /* 0x00006c0000000a00 */
[----:B------:R-:W-:-:S07]  /*03b0*/  LEPC R20, `(.L_x_4) ;  /* 0x000000001014794e */ /* 0x000fce0000000000 */
[----:B01----:R-:W-:Y:S05]  /*03c0*/  CALL.ABS.NOINC R6 ;  /* 0x0000000006007343 */ /* 0x003fea0003c00000 */
.L_x_4:
[----:B------:R-:W0:Y:S02]  /*03d0*/  LDC.64 R6, c[0x4][0x18] ;  /* 0x01000600ff067b82 */ /* 0x000e240000000a00 */
[----:B0-----:R0:W-:Y:S02]  /*03e0*/  STG.E.64 desc[UR36][R6.64], R4 ;  /* 0x0000000406007986 */ /* 0x0011e4000c101b24 */
.L_x_3:
[----:B------:R-:W-:Y:S01]  /*03f0*/  MOV R0, 0x8 ;  /* 0x0000000800007802 */ /* 0x000fe20000000f00 */
[----:B0-----:R-:W-:Y:S02]  /*0400*/  IMAD.MOV.U32 R4, RZ, RZ, 0x8 ;  /* 0x00000008ff047424 */ /* 0x001fe400078e00ff */
[----:B------:R-:W-:Y:S01]  /*0410*/  IMAD.MOV.U32 R5, RZ, RZ, RZ ;  /* 0x000000ffff057224 */ /* 0x000fe200078e00ff */
[----:B------:R0:W1:Y:S06]  /*0420*/  LDC.64 R6, c[0x4][R0] ;  /* 0x0100000000067b82 */ /* 0x00006c0000000a00 */
[----:B------:R-:W-:-:S07]  /*0430*/  LEPC R20, `(.L_x_5) ;  /* 0x000000001014794e */ /* 0x000fce0000000000 */
[----:B01----:R-:W-:Y:S05]  /*0440*/  CALL.ABS.NOINC R6 ;  /* 0x0000000006007343 */ /* 0x003fea0003c00000 */
.L_x_5:
[----:B------:R-:W0:Y:S01]  /*0450*/  LDCU.64 UR4, c[0x4][0x10] ;  /* 0x01000200ff0477ac */ /* 0x000e220008000a00 */
[----:B------:R-:W1:Y:S01]  /*0460*/  LDC.64 R8, c[0x4][0x18] ;  /* 0x01000600ff087b82 */ /* 0x000e620000000a00 */
[----:B------:R-:W-:Y:S01]  /*0470*/  IMAD.MOV.U32 R12, RZ, RZ, R4 ;  /* 0x000000ffff0c7224 */ /* 0x000fe200078e0004 */
[----:B------:R-:W-:Y:S01]  /*0480*/  MOV R13, R5 ;  /* 0x00000005000d7202 */ /* 0x000fe20000000f00 */
[----:B0-----:R-:W-:-:S04]  /*0490*/  UIADD3 UR4, UP0, UPT, UR4, 0x10, URZ ;  /* 0x0000001004047890 */ /* 0x001fc8000ff1e0ff */
[----:B------:R-:W-:Y:S02]  /*04a0*/  UIADD3.X UR5, UPT, UPT, URZ, UR5, URZ, UP0, !UPT ;  /* 0x00000005ff057290 */ /* 0x000fe400087fe4ff */
[----:B------:R-:W-:-:S04]  /*04b0*/  MOV R6, UR4 ;  /* 0x0000000400067c02 */ /* 0x000fc80008000f00 */
[----:B------:R-:W-:-:S05]  /*04c0*/  IMAD.U32 R7, RZ, RZ, UR5 ;  /* 0x00000005ff077e24 */ /* 0x000fca000f8e00ff */
[----:B------:R0:W-:Y:S01]  /*04d0*/  ST.E.64 desc[UR36][R12.64], R6 ;  /* 0x000000060c007985 */ /* 0x0001e2000c101b24 */
[----:B------:R-:W-:Y:S01]  /*04e0*/  MOV R17, 0x0 ;  /* 0x0000000000117802 */ /* 0x000fe20000000f00 */
[----:B------:R-:W2:Y:S02]  /*04f0*/  LDCU.64 UR4, c[0x4][0x28] ;  /* 0x01000500ff0477ac */ /* 0x000ea40008000a00 */
[----:B-1----:R-:W3:Y:S01]  /*0500*/  LDG.E.64 R8, desc[UR36][R8.64] ;  /* 0x0000002408087981 */ /* 0x002ee2000c1e1b00 */
[----:B------:R1:W4:Y:S01]  /*0510*/  LDC.64 R10, c[0x4][R17] ;  /* 0x01000000110a7b82 */ /* 0x0003220000000a00 */
[----:B------:R-:W-:Y:S02]  /*0520*/  IMAD.MOV.U32 R22, RZ, RZ, R4 ;  /* 0x000000ffff167224 */ /* 0x000fe400078e0004 */
[----:B------:R1:W-:Y:S01]  /*0530*/  STL [R1], R24 ;  /* 0x0000001801007387 */ /* 0x0003e20000100800 */
[----:B------:R-:W-:Y:S02]  /*0540*/  IMAD.MOV.U32 R23, RZ, RZ, R5 ;  /* 0x000000ffff177224 */ /* 0x000fe400078e0005 */
[----:B0-----:R-:W-:Y:S01]  /*0550*/  IMAD.MOV.U32 R6, RZ, RZ, R16 ;  /* 0x000000ffff067224 */ /* 0x001fe200078e0010 */
[----:B------:R-:W-:-:S02]  /*0560*/  MOV R7, R2 ;  /* 0x0000000200077202 */ /* 0x000fc40000000f00 */
[----:B--2---:R-:W-:Y:S01]  /*0570*/  MOV R4, UR4 ;  /* 0x0000000400047c02 */ /* 0x004fe20008000f00 */
[----:B------:R-:W-:Y:S01]  /*0580*/  IMAD.U32 R5, RZ, RZ, UR5 ;  /* 0x00000005ff057e24 */ /* 0x000fe2000f8e00ff */
[----:B---34-:R1:W-:Y:S06]  /*0590*/  STL.64 [R1+0x8], R8 ;  /* 0x0000080801007387 */ /* 0x0183ec0000100a00 */
[----:B------:R-:W-:-:S07]  /*05a0*/  LEPC R20, `(.L_x_6) ;  /* 0x000000001014794e */ /* 0x000fce0000000000 */
[----:B-1----:R-:W-:Y:S05]  /*05b0*/  CALL.ABS.NOINC R10 ;  /* 0x000000000a007343 */ /* 0x002fea0003c00000 */
.L_x_6:
[----:B------:R-:W-:Y:S01]  /*05c0*/  IMAD.MOV.U32 R8, RZ, RZ, 0x28 ;  /* 0x00000028ff087424 */ /* 0x000fe200078e00ff */
[----:B------:R0:W-:Y:S01]  /*05d0*/  STL [R1], R24 ;  /* 0x0000001801007387 */ /* 0x0001e20000100800 */
[----:B------:R-:W-:Y:S01]  /*05e0*/  IMAD.MOV.U32 R9, RZ, RZ, 0x0 ;  /* 0x00000000ff097424 */ /* 0x000fe200078e00ff */
[----:B------:R0:W1:Y:S01]  /*05f0*/  LDC.64 R10, c[0x4][R17] ;  /* 0x01000000110a7b82 */ /* 0x0000620000000a00 */
[----:B------:R-:W2:Y:S01]  /*0600*/  LDCU.64 UR4, c[0x4][0x30] ;  /* 0x01000600ff0477ac */ /* 0x000ea20008000a00 */
[----:B------:R-:W-:Y:S01]  /*0610*/  IMAD.MOV.U32 R6, RZ, RZ, R16 ;  /* 0x000000ffff067224 */ /* 0x000fe200078e0010 */
[----:B------:R-:W-:Y:S01]  /*0620*/  MOV R7, R2 ;  /* 0x0000000200077202 */ /* 0x000fe20000000f00 */
[----:B------:R0:W-:Y:S01]  /*0630*/  STL.64 [R1+0x8], R8 ;  /* 0x0000080801007387 */ /* 0x0001e20000100a00 */
[----:B--2---:R-:W-:Y:S01]  /*0640*/  MOV R4, UR4 ;  /* 0x0000000400047c02 */ /* 0x004fe20008000f00 */
[----:B0-----:R-:W-:-:S07]  /*0650*/  IMAD.U32 R5, RZ, RZ, UR5 ;  /* 0x00000005ff057e24 */ /* 0x001fce000f8e00ff */
[----:B------:R-:W-:-:S07]  /*0660*/  LEPC R20, `(.L_x_7) ;  /* 0x000000001014794e */ /* 0x000fce0000000000 */
[----:B-1----:R-:W-:Y:S05]  /*0670*/  CALL.ABS.NOINC R10 ;  /* 0x000000000a007343 */ /* 0x002fea0003c00000 */
.L_x_7:
[----:B------:R0:W-:Y:S01]  /*0680*/  STL [R1], R24 ;  /* 0x0000001801007387 */ /* 0x0001e20000100800 */
[----:B------:R0:W1:Y:S01]  /*0690*/  LDC.64 R8, c[0x4][R17] ;  /* 0x0100000011087b82 */ /* 0x0000620000000a00 */
[----:B------:R-:W2:Y:S01]  /*06a0*/  LDCU.64 UR4, c[0x4][0x38] ;  /* 0x01000700ff0477ac */ /* 0x000ea20008000a00 */
[----:B------:R-:W-:Y:S01]  /*06b0*/  MOV R6, R16 ;  /* 0x0000001000067202 */ /* 0x000fe20000000f00 */
[----:B------:R0:W-:Y:S01]  /*06c0*/  STL.64 [R1+0x8], R22 ;  /* 0x0000081601007387 */ /* 0x0001e20000100a00 */
[----:B------:R-:W-:Y:S02]  /*06d0*/  IMAD.MOV.U32 R7, RZ, RZ, R2 ;  /* 0x000000ffff077224 */ /* 0x000fe400078e0002 */
[----:B--2---:R-:W-:Y:S02]  /*06e0*/  IMAD.U32 R4, RZ, RZ, UR4 ;  /* 0x00000004ff047e24 */ /* 0x004fe4000f8e00ff */
[----:B0-----:R-:W-:-:S07]  /*06f0*/  IMAD.U32 R5, RZ, RZ, UR5 ;  /* 0x00000005ff057e24 */ /* 0x001fce000f8e00ff */
[----:B------:R-:W-:-:S07]  /*0700*/  LEPC R20, `(.L_x_8) ;  /* 0x000000001014794e */ /* 0x000fce0000000000 */
[----:B-1----:R-:W-:Y:S05]  /*0710*/  CALL.ABS.NOINC R8 ;  /* 0x0000000008007343 */ /* 0x002fea0003c00000 */
.L_x_8:
[----:B------:R-:W0:Y:S01]  /*0720*/  S2R R0, SR_TID.X ;  /* 0x0000000000007919 */ /* 0x000e220000002100 */
[----:B------:R-:W1:Y:S01]  /*0730*/  LDC R6, c[0x0][0x390] ;  /* 0x0000e400ff067b82 */ /* 0x000e620000000800 */
[----:B------:R-:W-:Y:S01]  /*0740*/  BSSY.RECONVERGENT B0, `(.L_x_9) ;  /* 0x0000040000007945 */ /* 0x000fe20003800200 */
[----:B0-----:R-:W-:-:S04]  /*0750*/  ISETP.NE.AND P0, PT, R0, RZ, PT ;  /* 0x000000ff0000720c */ /* 0x001fc80003f05270 */
[----:B------:R-:W-:-:S04]  /*0760*/  ISETP.NE.OR P0, PT, R24, 0x2, P0 ;  /* 0x000000021800780c */ /* 0x000fc80000705670 */
[----:B-1----:R-:W-:-:S13]  /*0770*/  ISETP.EQ.OR P0, PT, R6, RZ, P0 ;  /* 0x000000ff0600720c */ /* 0x002fda0000702670 */
[----:B------:R-:W-:Y:S05]  /*0780*/  @P0 BRA `(.L_x_10) ;  /* 0x0000000000ec0947 */ /* 0x000fea0003800000 */
[C---:B------:R-:W-:Y:S01]  /*0790*/  VIADD R3, R6.reuse, 0xffffffff ;  /* 0xffffffff06037836 */ /* 0x040fe20000000000 */
[----:B------:R-:W-:-:S04]  /*07a0*/  LOP3.LUT R0, R6, 0x3, RZ, 0xc0, !PT ;  /* 0x0000000306007812 */ /* 0x000fc800078ec0ff */
[----:B------:R-:W-:Y:S01]  /*07b0*/  ISETP.GE.U32.AND P1, PT, R3, 0x3, PT ;  /* 0x000000030300780c */ /* 0x000fe20003f26070 */
[----:B------:R-:W-:Y:S01]  /*07c0*/  HFMA2 R3, -RZ, RZ, 0, 0 ;  /* 0x00000000ff037431 */ /* 0x000fe200000001ff */
[----:B------:R-:W-:-:S11]  /*07d0*/  ISETP.NE.AND P0, PT, R0, RZ, PT ;  /* 0x000000ff0000720c */ /* 0x000fd60003f05270 */
[----:B------:R-:W-:Y:S05]  /*07e0*/  @!P1 BRA `(.L_x_11) ;  /* 0x0000000000889947 */ /* 0x000fea0003800000 */
[----:B------:R-:W0:Y:S01]  /*07f0*/  LDC.64 R4, c[0x4][0x18] ;  /* 0x01000600ff047b82 */ /* 0x000e220000000a00 */
[----:B------:R-:W-:Y:S01]  /*0800*/  LOP3.LUT R3, R6, 0xfffffffc, RZ, 0xc0, !PT ;  /* 0xfffffffc06037812 */ /* 0x000fe200078ec0ff */
[----:B------:R-:W-:Y:S01]  /*0810*/  BSSY.RECONVERGENT B1, `(.L_x_11) ;  /* 0x000001f000017945 */ /* 0x000fe20003800200 */
[----:B------:R-:W-:-:S03]  /*0820*/  CS2R R8, SRZ ;  /* 0x0000000000087805 */ /* 0x000fc6000001ff00 */
[----:B------:R-:W-:-:S07]  /*0830*/  IMAD.MOV R10, RZ, RZ, -R3 ;  /* 0x000000ffff0a7224 */ /* 0x000fce00078e0a03 */
.L_x_12:
[----:B-1----:R-:W1:Y:S01]  /*0840*/  LDCU.64 UR4, c[0x0][0x388] ;  /* 0x00007100ff0477ac */ /* 0x002e620008000a00 */
[----:B0-----:R-:W2:Y:S01]  /*0850*/  LDG.E.64 R14, desc[UR36][R4.64] ;  /* 0x00000024040e7981 */ /* 0x001ea2000c1e1b00 */
[----:B-1----:R-:W-:-:S04]  /*0860*/  IADD3 R6, P1, PT, R9, UR4, RZ ;  /* 0x0000000409067c10 */ /* 0x002fc8000ff3e0ff */
[----:B------:R-:W-:-:S05]  /*0870*/  IADD3.X R7, PT, PT, R8, UR5, RZ, P1, !PT ;  /* 0x0000000508077c10 */ /* 0x000fca0008ffe4ff */
[----:B------:R-:W3:Y:S01]  /*0880*/  LDG.E.64 R12, desc[UR36][R6.64] ;  /* 0x00000024060c7981 */ /* 0x000ee2000c1e1b00 */
[----:B--2---:R-:W-:-:S05]  /*0890*/  IADD3 R28, P1, PT, R14, R9, RZ ;  /* 0x000000090e1c7210 */ /* 0x004fca0007f3e0ff */
[----:B------:R-:W-:-:S05]  /*08a0*/  IMAD.X R29, R15, 0x1, R8, P1 ;  /* 0x000000010f1d7824 */ /* 0x000fca00008e0608 */
[----:B---3--:R0:W-:Y:S04]  /*08b0*/  ST.E.64 desc[UR36][R28.64], R12 ;  /* 0x0000000c1c007985 */ /* 0x0081e8000c101b24 */
[----:B------:R-:W2:Y:S04]  /*08c0*/  LDG.E.64 R20, desc[UR36][R4.64] ;  /* 0x0000002404147981 */ /* 0x000ea8000c1e1b00 */
[----:B------:R-:W3:Y:S01]  /*08d0*/  LDG.E.64 R14, desc[UR36][R6.64+0x8] ;  /* 0x00000824060e7981 */ /* 0x000ee2000c1e1b00 */
[----:B--2---:R-:W-:-:S04]  /*08e0*/  IADD3 R30, P1, PT, R20, R9, RZ ;  /* 0x00000009141e7210 */ /* 0x004fc80007f3e0ff */
[----:B------:R-:W-:-:S05]  /*08f0*/  IADD3.X R31, PT, PT, R21, R8, RZ, P1, !PT ;  /* 0x00000008151f7210 */ /* 0x000fca0000ffe4ff */
[----:B---3--:R1:W-:Y:S04]  /*0900*/  ST.E.64 desc[UR36][R30.64+0x8], R14 ;  /* 0x0000080e1e007985 */ /* 0x0083e8000c101b24 */
[----:B------:R-:W2:Y:S04]  /*0910*/  LDG.E.64 R26, desc[UR36][R4.64] ;  /* 0x00000024041a7981 */ /* 0x000ea8000c1e1b00 */
[----:B------:R-:W3:Y:S01]  /*0920*/  LDG.E.64 R20, desc[UR36][R6.64+0x10] ;  /* 0x0000102406147981 */ /* 0x000ee2000c1e1b00 */
[----:B--2---:R-:W-:-:S05]  /*0930*/  IADD3 R32, P1, PT, R26, R9, RZ ;  /* 0x000000091a207210 */ /* 0x004fca0007f3e0ff */
[----:B------:R-:W-:-:S05]  /*0940*/  IMAD.X R33, R27, 0x1, R8, P1 ;  /* 0x000000011b217824 */ /* 0x000fca00008e0608 */
[----:B---3--:R1:W-:Y:S04]  /*0950*/  ST.E.64 desc[UR36][R32.64+0x10], R20 ;  /* 0x0000101420007985 */ /* 0x0083e8000c101b24 */
[----:B------:R-:W2:Y:S04]  /*0960*/  LDG.E.64 R26, desc[UR36][R4.64] ;  /* 0x00000024041a7981 */ /* 0x000ea8000c1e1b00 */
[----:B0-----:R-:W3:Y:S01]  /*0970*/  LDG.E.64 R12, desc[UR36][R6.64+0x18] ;  /* 0x00001824060c7981 */ /* 0x001ee2000c1e1b00 */
[----:B------:R-:W-:Y:S02]  /*0980*/  IADD3 R10, PT, PT, R10, 0x4, RZ ;  /* 0x000000040a0a7810 */ /* 0x000fe40007ffe0ff */
[----:B--2---:R-:W-:-:S02]  /*0990*/  IADD3 R26, P1, PT, R26, R9, RZ ;  /* 0x000000091a1a7210 */ /* 0x004fc40007f3e0ff */
[----:B------:R-:W-:-:S03]  /*09a0*/  IADD3 R9, P2, PT, R9, 0x20, RZ ;  /* 0x0000002009097810 */ /* 0x000fc60007f5e0ff */
[--C-:B------:R-:W-:Y:S01]  /*09b0*/  IMAD.X R27, R27, 0x1, R8.reuse, P1 ;  /* 0x000000011b1b7824 */ /* 0x100fe200008e0608 */
[----:B------:R-:W-:Y:S01]  /*09c0*/  ISETP.NE.AND P1, PT, R10, RZ, PT ;  /* 0x000000ff0a00720c */ /* 0x000fe20003f25270 */
[----:B------:R-:W-:-:S03]  /*09d0*/  IMAD.X R8, RZ, RZ, R8, P2 ;  /* 0x000000ffff087224 */ /* 0x000fc600010e0608 */
[----:B---3--:R1:W-:Y:S09]  /*09e0*/  ST.E.64 desc[UR36][R26.64+0x18], R12 ;  /* 0x0000180c1a007985 */ /* 0x0083f2000c101b24 */
[----:B------:R-:W-:Y:S05]  /*09f0*/  @P1 BRA `(.L_x_12) ;  /* 0xfffffffc00901947 */ /* 0x000fea000383ffff */
[----:B------:R-:W-:Y:S05]  /*0a00*/  BSYNC.RECONVERGENT B1 ;  /* 0x0000000000017941 */ /* 0x000fea0003800200 */
.L_x_11:
[----:B------:R-:W-:Y:S05]  /*0a10*/  @!P0 BRA `(.L_x_10) ;  /* 0x0000000000488947 */ /* 0x000fea0003800000 */
[----:B------:R-:W0:Y:S01]  /*0a20*/  LDC.64 R8, c[0x4][0x18] ;  /* 0x01000600ff087b82 */ /* 0x000e220000000a00 */
[----:B------:R-:W-:-:S04]  /*0a30*/  IMAD.WIDE.U32 R4, R3, 0x8, RZ ;  /* 0x0000000803047825 */ /* 0x000fc800078e00ff */
[----:B------:R-:W-:Y:S01]  /*0a40*/  IMAD.MOV.U32 R3, RZ, RZ, R4 ;  /* 0x000000ffff037224 */ /* 0x000fe200078e0004 */
[----:B------:R-:W-:Y:S01]  /*0a50*/  MOV R11, R5 ;  /* 0x00000005000b7202 */ /* 0x000fe20000000f00 */
[----:B------:R-:W-:-:S07]  /*0a60*/  IMAD.MOV R0, RZ, RZ, -R0 ;  /* 0x000000ffff007224 */ /* 0x000fce00078e0a00 */
.L_x_13:
[----:B--2---:R-:W2:Y:S01]  /*0a70*/  LDCU.64 UR4, c[0x0][0x388] ;  /* 0x00007100ff0477ac */ /* 0x004ea20008000a00 */
[----:B0-----:R-:W3:Y:S01]  /*0a80*/  LDG.E.64 R6, desc[UR36][R8.64] ;  /* 0x0000002408067981 */ /* 0x001ee2000c1e1b00 */
[----:B--2---:R-:W-:-:S04]  /*0a90*/  IADD3 R4, P0, PT, R3, UR4, RZ ;  /* 0x0000000403047c10 */ /* 0x004fc8000ff1e0ff */
[----:B------:R-:W-:-:S06]  /*0aa0*/  IADD3.X R5, PT, PT, R11, UR5, RZ, P0, !PT ;  /* 0x000000050b057c10 */ /* 0x000fcc00087fe4ff */
[----:B------:R-:W2:Y:S01]  /*0ab0*/  LDG.E.64 R4, desc[UR36][R4.64] ;  /* 0x0000002404047981 */ /* 0x000ea2000c1e1b00 */
[----:B------:R-:W-:Y:S02]  /*0ac0*/  IADD3 R0, PT, PT, R0, 0x1, RZ ;  /* 0x0000000100007810 */ /* 0x000fe40007ffe0ff */
[----:B---3--:R-:W-:Y:S02]  /*0ad0*/  IADD3 R6, P0, PT, R6, R3, RZ ;  /* 0x0000000306067210 */ /* 0x008fe40007f1e0ff */
[----:B------:R-:W-:-:S03]  /*0ae0*/  IADD3 R3, P1, PT, R3, 0x8, RZ ;  /* 0x0000000803037810 */ /* 0x000fc60007f3e0ff */
[--C-:B------:R-:W-:Y:S01]  /*0af0*/  IMAD.X R7, R7, 0x1, R11.reuse, P0 ;  /* 0x0000000107077824 */ /* 0x100fe200000e060b */
[----:B------:R-:W-:Y:S01]  /*0b00*/  ISETP.NE.AND P0, PT, R0, RZ, PT ;  /* 0x000000ff0000720c */ /* 0x000fe20003f05270 */
[----:B------:R-:W-:-:S03]  /*0b10*/  IMAD.X R11, RZ, RZ, R11, P1 ;  /* 0x000000ffff0b7224 */ /* 0x000fc600008e060b */
[----:B--2---:R2:W-:Y:S09]  /*0b20*/  ST.E.64 desc[UR36][R6.64], R4 ;  /* 0x0000000406007985 */ /* 0x0045f2000c101b24 */
[----:B------:R-:W-:Y:S05]  /*0b30*/  @P0 BRA `(.L_x_13) ;  /* 0xfffffffc00cc0947 */ /* 0x000fea000383ffff */
.L_x_10:
[----:B------:R-:W-:Y:S05]  /*0b40*/  BSYNC.RECONVERGENT B0 ;  /* 0x0000000000007941 */ /* 0x000fea0003800200 */
.L_x_9:
[----:B--2---:R-:W0:Y:S01]  /*0b50*/  LDC.64 R4, c[0x4][0x18] ;  /* 0x01000600ff047b82 */ /* 0x004e220000000a00 */
[----:B------:R-:W-:Y:S01]  /*0b60*/  IMAD.MOV.U32 R10, RZ, RZ, R22 ;  /* 0x000000ffff0a7224 */ /* 0x000fe200078e0016 */
[----:B------:R-:W-:-:S05]  /*0b70*/  MOV R11, R23 ;  /* 0x00000017000b7202 */ /* 0x000fca0000000f00 */
[----:B------:R-:W2:Y:S04]  /*0b80*/  LD.E.64 R8, desc[UR36][R10.64] ;  /* 0x000000240a087980 */ /* 0x000ea8000c101b00 */
[----:B0-----:R-:W3:Y:S04]  /*0b90*/  LDG.E.64 R4, desc[UR36][R4.64] ;  /* 0x0000002404047981 */ /* 0x001ee8000c1e1b00 */
[----:B--2---:R-:W2:Y:S04]  /*0ba0*/  LD.E R8, desc[UR36][R8.64] ;  /* 0x0000002408087980 */ /* 0x004ea8000c101900 */
[----:B---3--:R-:W3:Y:S04]  /*0bb0*/  LD.E R0, desc[UR36][R4.64] ;  /* 0x0000002404007980 */ /* 0x008ee8000c101900 */
[----:B------:R-:W4:Y:S04]  /*0bc0*/  LD.E R3, desc[UR36][R4.64+0x8] ;  /* 0x0000082404037980 */ /* 0x000f28000c101900 */
[----:B------:R-:W5:Y:S04]  /*0bd0*/  LD.E R7, desc[UR36][R4.64+0x10] ;  /* 0x0000102404077980 */ /* 0x000f68000c101900 */
[----:B-1----:R-:W5:Y:S04]  /*0be0*/  LD.E R12, desc[UR36][R4.64+0x18] ;  /* 0x00001824040c7980 */ /* 0x002f68000c101900 */
[----:B------:R-:W5:Y:S04]  /*0bf0*/  LD.E R13, desc[UR36][R4.64+0x20] ;  /* 0x00002024040d7980 */ /* 0x000f68000c101900 */
[----:B------:R-:W5:Y:S04]  /*0c00*/  LD.E R14, desc[UR36][R4.64+0x28] ;  /* 0x00002824040e7980 */ /* 0x000f68000c101900 */
[----:B------:R-:W5:Y:S04]  /*0c10*/  LD.E R15, desc[UR36][R4.64+0x30] ;  /* 0x00003024040f7980 */ /* 0x000f68000c101900 */
[----:B------:R0:W5:Y:S01]  /*0c20*/  LD.E R6, desc[UR36][R4.64+0x38] ;  /* 0x0000382404067980 */ /* 0x000162000c101900 */
[----:B------:R-:W-:Y:S01]  /*0c30*/  ISETP.NE.AND P0, PT, R24, 0x2, PT ;  /* 0x000000021800780c */ /* 0x000fe20003f05270 */
[----:B------:R-:W-:Y:S01]  /*0c40*/  BSSY.RECONVERGENT B6, `(.L_x_14) ;  /* 0x0000017000067945 */ /* 0x000fe20003800200 */
[----:B------:R-:W-:Y:S01]  /*0c50*/  MOV R20, 0xdb0 ;  /* 0x00000db000147802 */ /* 0x000fe20000000f00 */
[----:B------:R-:W-:Y:S01]  /*0c60*/  IMAD.MOV.U32 R21, RZ, RZ, 0x0 ;  /* 0x00000000ff157424 */ /* 0x000fe200078e00ff */
[----:B------:R-:W-:-:S02]  /*0c70*/  P2R R17, PR, RZ, 0x1 ;  /* 0x00000001ff117803 */ /* 0x000fc40000000000 */
[----:B0-----:R-:W-:Y:S01]  /*0c80*/  MOV R4, R22 ;  /* 0x0000001600047202 */ /* 0x001fe20000000f00 */
[----:B------:R-:W-:Y:S02]  /*0c90*/  IMAD.MOV.U32 R5, RZ, RZ, R23 ;  /* 0x000000ffff057224 */ /* 0x000fe400078e0017 */
[----:B---3--:R-:W-:-:S04]  /*0ca0*/  VIADD R0, R0, 0x2b5a5 ;  /* 0x0002b5a500007836 */ /* 0x008fc80000000000 */
[----:B------:R-:W-:-:S05]  /*0cb0*/  IMAD.U32 R0, R0, 0x20, R0 ;  /* 0x0000002000007824 */ /* 0x000fca00078e0000 */
[----:B----4-:R-:W-:-:S05]  /*0cc0*/  IADD3 R3, PT, PT, R3, R0, RZ ;  /* 0x0000000003037210 */ /* 0x010fca0007ffe0ff */
[----:B------:R-:W-:Y:S01]  /*0cd0*/  IMAD.U32 R0, R3, 0x20, R3 ;  /* 0x0000002003007824 */ /* 0x000fe200078e0003 */
[----:B--2---:R-:W0:Y:S03]  /*0ce0*/  LDC.64 R8, c[0x2][R8] ;  /* 0x0080000008087b82 */ /* 0x004e260000000a00 */
[----:B-----5:R-:W-:-:S05]  /*0cf0*/  IMAD.IADD R7, R7, 0x1, R0 ;  /* 0x0000000107077824 */ /* 0x020fca00078e0200 */
[----:B------:R-:W-:-:S05]  /*0d00*/  LEA R3, R7, R7, 0x5 ;  /* 0x0000000707037211 */ /* 0x000fca00078e28ff */
[----:B------:R-:W-:-:S04]  /*0d10*/  IMAD.IADD R12, R12, 0x1, R3 ;  /* 0x000000010c0c7824 */ /* 0x000fc800078e0203 */
[----:B------:R-:W-:-:S05]  /*0d20*/  IMAD.U32 R0, R12, 0x20, R12 ;  /* 0x000000200c007824 */ /* 0x000fca00078e000c */
[----:B------:R-:W-:-:S05]  /*0d30*/  IADD3 R13, PT, PT, R13, R0, RZ ;  /* 0x000000000d0d7210 */ /* 0x000fca0007ffe0ff */
[----:B------:R-:W-:-:S04]  /*0d40*/  IMAD.U32 R3, R13, 0x20, R13 ;  /* 0x000000200d037824 */ /* 0x000fc800078e000d */
[----:B------:R-:W-:-:S05]  /*0d50*/  IMAD.IADD R14, R14, 0x1, R3 ;  /* 0x000000010e0e7824 */ /* 0x000fca00078e0203 */
[----:B------:R-:W-:-:S05]  /*0d60*/  LEA R0, R14, R14, 0x5 ;  /* 0x0000000e0e007211 */ /* 0x000fca00078e28ff */
[----:B------:R-:W-:-:S04]  /*0d70*/  IMAD.IADD R0, R15, 0x1, R0 ;  /* 0x000000010f007824 */ /* 0x000fc800078e0200 */
[----:B------:R-:W-:-:S05]  /*0d80*/  IMAD.SHL.U32 R3, R0, 0x20, RZ ;  /* 0x0000002000037824 */ /* 0x000fca00078e00ff */
[----:B0-----:R-:W-:-:S07]  /*0d90*/  IADD3 R6, PT, PT, R6, R3, R0 ;  /* 0x0000000306067210 */ /* 0x001fce0007ffe000 */
[----:B------:R-:W-:Y:S05]  /*0da0*/  CALL.REL.NOINC R8 `(_Z12test_kernel2PmS_jPi) ;  /* 0xfffffff008947344 */ /* 0x000fea0003c3ffff */
[----:B------:R-:W-:Y:S05]  /*0db0*/  BSYNC.RECONVERGENT B6 ;  /* 0x0000000000067941 */ /* 0x000fea0003800200 */
.L_x_14:
[----:B------:R-:W-:Y:S01]  /*0dc0*/  MOV R12, R22 ;  /* 0x00000016000c7202 */ /* 0x000fe20000000f00 */
[----:B------:R-:W-:-:S05]  /*0dd0*/  IMAD.MOV.U32 R13, RZ, RZ, R23 ;  /* 0x000000ffff0d7224 */ /* 0x000fca00078e0017 */
[----:B------:R-:W2:Y:S04]  /*0de0*/  LD.E.64 R8, desc[UR36][R12.64] ;  /* 0x000000240c087980 */ /* 0x000ea8000c101b00 */
[----:B--2---:R-:W2:Y:S01]  /*0df0*/  LD.E R8, desc[UR36][R8.64+0x8] ;  /* 0x0000082408087980 */ /* 0x004ea2000c101900 */
[----:B------:R-:W-:Y:S01]  /*0e00*/  BSSY.RECONVERGENT B6, `(.L_x_15) ;  /* 0x0000008000067945 */ /* 0x000fe20003800200 */
[----:B------:R-:W-:Y:S01]  /*0e10*/  IMAD.MOV.U32 R6, RZ, RZ, R4 ;  /* 0x000000ffff067224 */ /* 0x000fe200078e0004 */
[----:B------:R-:W-:Y:S01]  /*0e20*/  MOV R5, R23 ;  /* 0x0000001700057202 */ /* 0x000fe20000000f00 */
[----:B------:R-:W-:Y:S01]  /*0e30*/  IMAD.MOV.U32 R4, RZ, RZ, R22 ;  /* 0x000000ffff047224 */ /* 0x000fe200078e0016 */
[----:B------:R-:W-:Y:S01]  /*0e40*/  MOV R20, 0xe80 ;  /* 0x00000e8000147802 */ /* 0x000fe20000000f00 */
[----:B------:R-:W-:Y:S01]  /*0e50*/  IMAD.MOV.U32 R21, RZ, RZ, 0x0 ;  /* 0x00000000ff157424 */ /* 0x000fe200078e00ff */
[----:B--2---:R0:W1:Y:S06]  /*0e60*/  LDC.64 R10, c[0x2][R8] ;  /* 0x00800000080a7b82 */ /* 0x00406c0000000a00 */
[----:B01----:R-:W-:Y:S05]  /*0e70*/  CALL.REL.NOINC R10 `(_Z12test_kernel2PmS_jPi) ;  /* 0xfffffff00a607344 */ /* 0x003fea0003c3ffff */
[----:B------:R-:W-:Y:S05]  /*0e80*/  BSYNC.RECONVERGENT B6 ;  /* 0x0000000000067941 */ /* 0x000fea0003800200 */
.L_x_15:
        /* <DEDUP_REMOVED lines=13> */
.L_x_16:
        /* <DEDUP_REMOVED lines=13> */
.L_x_17:
[----:B------:R-:W-:Y:S01]  /*1030*/  ISETP.NE.AND P6, PT, R17, RZ, PT ;  /* 0x000000ff1100720c */ /* 0x000fe20003fc5270 */
[----:B------:R-:W-:Y:S01]  /*1040*/  IMAD.MOV.U32 R19, RZ, RZ, R5 ;  /* 0x000000ffff137224 */ /* 0x000fe200078e0005 */
[----:B------:R-:W-:-:S11]  /*1050*/  MOV R17, R4 ;  /* 0x0000000400117202 */ /* 0x000fd60000000f00 */
[----:B------:R-:W-:Y:S05]  /*1060*/  @P6 BRA `(.L_x_18) ;  /* 0x00000008006c6947 */ /* 0x000fea0003800000 */
[----:B------:R-:W0:Y:S01]  /*1070*/  LDC.64 R10, c[0x4][0x18] ;  /* 0x01000600ff0a7b82 */ /* 0x000e220000000a00 */
[----:B------:R-:W-:Y:S01]  /*1080*/  IMAD.MOV.U32 R0, RZ, RZ, 0x2 ;  /* 0x00000002ff007424 */ /* 0x000fe200078e00ff */
[----:B------:R-:W-:Y:S01]  /*1090*/  MOV R22, 0x0 ;  /* 0x0000000000167802 */ /* 0x000fe20000000f00 */
[----:B------:R-:W1:Y:S01]  /*10a0*/  LDCU.64 UR4, c[0x4][0x40] ;  /* 0x01000800ff0477ac */ /* 0x000e620008000a00 */
[----:B0-----:R-:W2:Y:S04]  /*10b0*/  LDG.E.64 R8, desc[UR36][R10.64] ;  /* 0x000000240a087981 */ /* 0x001ea8000c1e1b00 */
[----:B--2---:R-:W2:Y:S01]  /*10c0*/  LD.E.64 R8, desc[UR36][R8.64] ;  /* 0x0000002408087980 */ /* 0x004ea2000c101b00 */
[----:B------:R0:W3:Y:S01]  /*10d0*/  LDC.64 R12, c[0x4][R22] ;  /* 0x01000000160c7b82 */ /* 0x0000e20000000a00 */
[----:B-1----:R-:W-:Y:S01]  /*10e0*/  MOV R4, UR4 ;  /* 0x0000000400047c02 */ /* 0x002fe20008000f00 */
[----:B------:R-:W-:Y:S01]  /*10f0*/  IMAD.U32 R5, RZ, RZ, UR5 ;  /* 0x00000005ff057e24 */ /* 0x000fe2000f8e00ff */
[----:B------:R0:W-:Y:S01]  /*1100*/  STL [R1], R0 ;  /* 0x0000000001007387 */ /* 0x0001e20000100800 */
[----:B------:R-:W-:Y:S01]  /*1110*/  IMAD.MOV.U32 R6, RZ, RZ, R16 ;  /* 0x000000ffff067224 */ /* 0x000fe200078e0010 */
[----:B------:R-:W-:-:S02]  /*1120*/  MOV R7, R2 ;  /* 0x0000000200077202 */ /* 0x000fc40000000f00 */
[----:B--23--:R0:W-:Y:S05]  /*1130*/  STL.64 [R1+0x8], R8 ;  /* 0x0000080801007387 */ /* 0x00c1ea0000100a00 */
[----:B------:R-:W-:-:S07]  /*1140*/  LEPC R20, `(.L_x_19) ;  /* 0x000000001014794e */ /* 0x000fce0000000000 */
[----:B0-----:R-:W-:Y:S05]  /*1150*/  CALL.ABS.NOINC R12 ;  /* 0x000000000c007343 */ /* 0x001fea0003c00000 */
.L_x_19:
[----:B------:R-:W0:Y:S01]  /*1160*/  LDC.64 R10, c[0x4][0x18] ;  /* 0x01000600ff0a7b82 */ /* 0x000e220000000a00 */
[----:B------:R-:W-:Y:S01]  /*1170*/  IMAD.MOV.U32 R0, RZ, RZ, 0x2 ;  /* 0x00000002ff007424 */ /* 0x000fe200078e00ff */
[----:B------:R-:W1:Y:S01]  /*1180*/  LDCU.64 UR4, c[0x4][0x40] ;  /* 0x01000800ff0477ac */ /* 0x000e620008000a00 */
[----:B0-----:R-:W2:Y:S04]  /*1190*/  LDG.E.64 R8, desc[UR36][R10.64] ;  /* 0x000000240a087981 */ /* 0x001ea8000c1e1b00 */
[----:B--2---:R-:W2:Y:S01]  /*11a0*/  LD.E.64 R8, desc[UR36][R8.64+0x8] ;  /* 0x0000082408087980 */ /* 0x004ea2000c101b00 */
[----:B------:R0:W3:Y:S01]  /*11b0*/  LDC.64 R12, c[0x4][R22] ;  /* 0x01000000160c7b82 */ /* 0x0000e20000000a00 */
[----:B-1----:R-:W-:Y:S01]  /*11c0*/  IMAD.U32 R4, RZ, RZ, UR4 ;  /* 0x00000004ff047e24 */ /* 0x002fe2000f8e00ff */
[----:B------:R-:W-:Y:S01]  /*11d0*/  MOV R5, UR5 ;  /* 0x0000000500057c02 */ /* 0x000fe20008000f00 */
[----:B------:R0:W-:Y:S01]  /*11e0*/  STL [R1], R0 ;  /* 0x0000000001007387 */ /* 0x0001e20000100800 */
[----:B------:R-:W-:-:S02]  /*11f0*/  IMAD.MOV.U32 R6, RZ, RZ, R16 ;  /* 0x000000ffff067224 */ /* 0x000fc400078e0010 */
[----:B------:R-:W-:Y:S01]  /*1200*/  IMAD.MOV.U32 R7, RZ, RZ, R2 ;  /* 0x000000ffff077224 */ /* 0x000fe200078e0002 */
[----:B--23--:R0:W-:Y:S06]  /*1210*/  STL.64 [R1+0x8], R8 ;  /* 0x0000080801007387 */ /* 0x00c1ec0000100a00 */
[----:B------:R-:W-:-:S07]  /*1220*/  LEPC R20, `(.L_x_20) ;  /* 0x000000001014794e */ /* 0x000fce0000000000 */
[----:B0-----:R-:W-:Y:S05]  /*1230*/  CALL.ABS.NOINC R12 ;  /* 0x000000000c007343 */ /* 0x001fea0003c00000 */
.L_x_20:
[----:B------:R-:W0:Y:S01]  /*1240*/  LDC.64 R10, c[0x4][0x18] ;  /* 0x01000600ff0a7b82 */ /* 0x000e220000000a00 */
[----:B------:R-:W-:Y:S01]  /*1250*/  HFMA2 R0, -RZ, RZ, 0, 1.1920928955078125e-07 ;  /* 0x00000002ff007431 */ /* 0x000fe200000001ff */
[----:B------:R-:W1:Y:S01]  /*1260*/  LDCU.64 UR4, c[0x4][0x40] ;  /* 0x01000800ff0477ac */ /* 0x000e620008000a00 */
[----:B0-----:R-:W2:Y:S04]  /*1270*/  LDG.E.64 R8, desc[UR36][R10.64] ;  /* 0x000000240a087981 */ /* 0x001ea8000c1e1b00 */
[----:B--2---:R-:W2:Y:S01]  /*1280*/  LD.E.64 R8, desc[UR36][R8.64+0x10] ;  /* 0x0000102408087980 */ /* 0x004ea2000c101b00 */
[----:B------:R0:W3:Y:S01]  /*1290*/  LDC.64 R12, c[0x4][R22] ;  /* 0x01000000160c7b82 */ /* 0x0000e20000000a00 */
[----:B-1----:R-:W-:Y:S01]  /*12a0*/  IMAD.U32 R4, RZ, RZ, UR4 ;  /* 0x00000004ff047e24 */ /* 0x002fe2000f8e00ff */
[----:B------:R-:W-:Y:S01]  /*12b0*/  MOV R6, R16 ;  /* 0x0000001000067202 */ /* 0x000fe20000000f00 */
[----:B------:R0:W-:Y:S01]  /*12c0*/  STL [R1], R0 ;  /* 0x0000000001007387 */ /* 0x0001e20000100800 */
[----:B------:R-:W-:-:S02]  /*12d0*/  IMAD.U32 R5, RZ, RZ, UR5 ;  /* 0x00000005ff057e24 */ /* 0x000fc4000f8e00ff */
[----:B------:R-:W-:Y:S01]  /*12e0*/  IMAD.MOV.U32 R7, RZ, RZ, R2 ;  /* 0x000000ffff077224 */ /* 0x000fe200078e0002 */
[----:B--23--:R0:W-:Y:S06]  /*12f0*/  STL.64 [R1+0x8], R8 ;  /* 0x0000080801007387 */ /* 0x00c1ec0000100a00 */
[----:B------:R-:W-:-:S07]  /*1300*/  LEPC R20, `(.L_x_21) ;  /* 0x000000001014794e */ /* 0x000fce0000000000 */
[----:B0-----:R-:W-:Y:S05]  /*1310*/  CALL.ABS.NOINC R12 ;  /* 0x000000000c007343 */ /* 0x001fea0003c00000 */
.L_x_21:
[----:B------:R-:W0:Y:S01]  /*1320*/  LDC.64 R10, c[0x4][0x18] ;  /* 0x01000600ff0a7b82 */ /* 0x000e220000000a00 */
[----:B------:R-:W-:Y:S01]  /*1330*/  IMAD.MOV.U32 R0, RZ, RZ, 0x2 ;  /* 0x00000002ff007424 */ /* 0x000fe200078e00ff */
        /* <DEDUP_REMOVED lines=12> */
.L_x_22:
        /* <DEDUP_REMOVED lines=14> */
.L_x_23:
        /* <DEDUP_REMOVED lines=14> */
.L_x_24:
        /* <DEDUP_REMOVED lines=14> */
.L_x_25:
        /* <DEDUP_REMOVED lines=14> */
.L_x_26:
        /* <DEDUP_REMOVED lines=14> */
.L_x_27:
        /* <DEDUP_REMOVED lines=14> */
.L_x_28:
[----:B------:R-:W0:Y:S01]  /*1940*/  LDC.64 R10, c[0x4][0x18] ;  /* 0x01000600ff0a7b82 */ /* 0x000e220000000a00 */
[----:B------:R-:W-:Y:S01]  /*1950*/  IMAD.MOV.U32 R0, RZ, RZ, 0x2 ;  /* 0x00000002ff007424 */ /* 0x000fe200078e00ff */
[----:B------:R-:W1:Y:S01]  /*1960*/  LDCU.64 UR4, c[0x4][0x40] ;  /* 0x01000800ff0477ac */ /* 0x000e620008000a00 */
[----:B0-----:R-:W2:Y:S04]  /*1970*/  LDG.E.64 R8, desc[UR36][R10.64] ;  /* 0x000000240a087981 */ /* 0x001ea8000c1e1b00 */
[----:B--2---:R-:W2:Y:S01]  /*1980*/  LD.E.64 R8, desc[UR36][R8.64+0x50] ;  /* 0x0000502408087980 */ /* 0x004ea2000c101b00 */
[----:B------:R-:W0:Y:S01]  /*1990*/  LDC.64 R22, c[0x4][R22] ;  /* 0x0100000016167b82 */ /* 0x000e220000000a00 */
[----:B-1----:R-:W-:Y:S01]  /*19a0*/  IMAD.U32 R4, RZ, RZ, UR4 ;  /* 0x00000004ff047e24 */ /* 0x002fe2000f8e00ff */
[----:B------:R-:W-:Y:S01]  /*19b0*/  MOV R5, UR5 ;  /* 0x0000000500057c02 */ /* 0x000fe20008000f00 */
[----:B------:R1:W-:Y:S01]  /*19c0*/  STL [R1], R0 ;  /* 0x0000000001007387 */ /* 0x0003e20000100800 */
[----:B------:R-:W-:-:S02]  /*19d0*/  IMAD.MOV.U32 R6, RZ, RZ, R16 ;  /* 0x000000ffff067224 */ /* 0x000fc400078e0010 */
[----:B------:R-:W-:Y:S01]  /*19e0*/  IMAD.MOV.U32 R7, RZ, RZ, R2 ;  /* 0x000000ffff077224 */ /* 0x000fe200078e0002 */
[----:B0-2---:R1:W-:Y:S06]  /*19f0*/  STL.64 [R1+0x8], R8 ;  /* 0x0000080801007387 */ /* 0x0053ec0000100a00 */
[----:B------:R-:W-:-:S07]  /*1a00*/  LEPC R20, `(.L_x_18) ;  /* 0x000000001014794e */ /* 0x000fce0000000000 */
[----:B-1----:R-:W-:Y:S05]  /*1a10*/  CALL.ABS.NOINC R22 ;  /* 0x0000000016007343 */ /* 0x002fea0003c00000 */
.L_x_18:
[----:B------:R-:W-:Y:S01]  /*1a20*/  MOV R3, R19 ;  /* 0x0000001300037202 */ /* 0x000fe20000000f00 */
[----:B------:R-:W-:-:S04]  /*1a30*/  IMAD.MOV.U32 R19, RZ, RZ, 0x0 ;  /* 0x00000000ff137424 */ /* 0x000fc800078e00ff */
[----:B------:R-:W-:Y:S05]  /*1a40*/  RET.REL.NODEC R18 `(_Z12test_kernel2PmS_jPi) ;  /* 0xffffffe4126c7950 */ /* 0x000fea0003c3ffff */
        .type           $_Z12test_kernel2PmS_jPi$_ZN1D2f1Ej,@function
        .size           $_Z12test_kernel2PmS_jPi$_ZN1D2f1Ej,($_Z12test_kernel2PmS_jPi$_ZN1D2f2Ej - $_Z12test_kernel2PmS_jPi$_ZN1D2f1Ej)
$_Z12test_kernel2PmS_jPi$_ZN1D2f1Ej:
[----:B------:R-:W-:Y:S01]  /*1a50*/  MOV R4, R6 ;  /* 0x0000000600047202 */ /* 0x000fe20000000f00 */
[----:B------:R-:W-:Y:S01]  /*1a60*/  IMAD.MOV.U32 R5, RZ, RZ, RZ ;  /* 0x000000ffff057224 */ /* 0x000fe200078e00ff */
[----:B------:R-:W-:Y:S06]  /*1a70*/  RET.REL.NODEC R20 `(_Z12test_kernel2PmS_jPi) ;  /* 0xffffffe414607950 */ /* 0x000fec0003c3ffff */
        .type           $_Z12test_kernel2PmS_jPi$_ZN1D2f2Ej,@function
        .size           $_Z12test_kernel2PmS_jPi$_ZN1D2f2Ej,($_Z12test_kernel2PmS_jPi$_ZN1D2f3Ej - $_Z12test_kernel2PmS_jPi$_ZN1D2f2Ej)
$_Z12test_kernel2PmS_jPi$_ZN1D2f2Ej:
[----:B------:R-:W-:Y:S01]  /*1a80*/  SHF.L.U32 R4, R6, 0x1, RZ ;  /* 0x0000000106047819 */ /* 0x000fe200000006ff */
[----:B------:R-:W-:Y:S01]  /*1a90*/  IMAD.MOV.U32 R5, RZ, RZ, RZ ;  /* 0x000000ffff057224 */ /* 0x000fe200078e00ff */
[----:B------:R-:W-:Y:S06]  /*1aa0*/  RET.REL.NODEC R20 `(_Z12test_kernel2PmS_jPi) ;  /* 0xffffffe414547950 */ /* 0x000fec0003c3ffff */
        .type           $_Z12test_kernel2PmS_jPi$_ZN1D2f3Ej,@function
        .size           $_Z12test_kernel2PmS_jPi$_ZN1D2f3Ej,($_Z12test_kernel2PmS_jPi$_ZN1D2f4Ej - $_Z12test_kernel2PmS_jPi$_ZN1D2f3Ej)
$_Z12test_kernel2PmS_jPi$_ZN1D2f3Ej:
[----:B------:R-:W-:Y:S02]  /*1ab0*/  HFMA2 R5, -RZ, RZ, 0, 0 ;  /* 0x00000000ff057431 */ /* 0x000fe400000001ff */
[----:B------:R-:W-:Y:S01]  /*1ac0*/  IMAD R4, R6, 0x3, RZ ;  /* 0x0000000306047824 */ /* 0x000fe200078e02ff */
[----:B------:R-:W-:Y:S06]  /*1ad0*/  RET.REL.NODEC R20 `(_Z12test_kernel2PmS_jPi) ;  /* 0xffffffe414487950 */ /* 0x000fec0003c3ffff */
        .type           $_Z12test_kernel2PmS_jPi$_ZN1D2f4Ej,@function
        .size           $_Z12test_kernel2PmS_jPi$_ZN1D2f4Ej,(.L_x_64 - $_Z12test_kernel2PmS_jPi$_ZN1D2f4Ej)
$_Z12test_kernel2PmS_jPi$_ZN1D2f4Ej:
[----:B------:R-:W-:Y:S01]  /*1ae0*/  IMAD.SHL.U32 R4, R6, 0x4, RZ ;  /* 0x0000000406047824 */ /* 0x000fe200078e00ff */
[----:B------:R-:W-:Y:S01]  /*1af0*/  MOV R5, RZ ;  /* 0x000000ff00057202 */ /* 0x000fe20000000f00 */
[----:B------:R-:W-:Y:S06]  /*1b00*/  RET.REL.NODEC R20 `(_Z12test_kernel2PmS_jPi) ;  /* 0xffffffe4143c7950 */ /* 0x000fec0003c3ffff */
.L_x_29:
[----:B------:R-:W-:-:S00]  /*1b10*/  BRA `(.L_x_29) ;  /* 0xfffffffc00fc7947 */ /* 0x000fc0000383ffff */
[----:B------:R-:W-:-:S00]  /*1b20*/  NOP ;  /* 0x0000000000007918 */ /* 0x000fc00000000000 */
        /* <DEDUP_REMOVED lines=13> */
.L_x_64:


//--------------------- .text._Z11test_kernelPmS_jPi --------------------------
	.section	.text._Z11test_kernelPmS_jPi,"ax",@progbits
	.align	128
        .global         _Z11test_kernelPmS_jPi
        .type           _Z11test_kernelPmS_jPi,@function
        .size           _Z11test_kernelPmS_jPi,(.L_x_70 - _Z11test_kernelPmS_jPi)
        .other          _Z11test_kernelPmS_jPi,@"STO_CUDA_ENTRY STV_DEFAULT"
_Z11test_kernelPmS_jPi:
.text._Z11test_kernelPmS_jPi:
        /* <DEDUP_REMOVED lines=9> */
[----:B------:R-:W-:Y:S05]  /*0090*/  CALL.REL.NOINC `($_Z11test_kernelPmS_jPi$_Z6secretv) ;  /* 0x0000000000387944 */ /* 0x000fea0003c00000 */
[----:B------:R-:W-:Y:S02]  /*00a0*/  HFMA2 R2, -RZ, RZ, -0.0027332305908203125, -0.0027332305908203125 ;  /* 0x99999999ff027431 */ /* 0x000fe400000001ff */
[----:B------:R-:W-:Y:S01]  /*00b0*/  IMAD.MOV.U32 R3, RZ, RZ, -0x66666667 ;  /* 0x99999999ff037424 */ /* 0x000fe200078e00ff */
[----:B------:R-:W-:Y:S06]  /*00c0*/  BRA `(.L_x_31) ;  /* 0x00000000000c7947 */ /* 0x000fec0003800000 */
.L_x_30:
[----:B------:R-:W-:-:S07]  /*00d0*/  MOV R18, 0xf0 ;  /* 0x000000f000127802 */ /* 0x000fce0000000f00 */
[----:B------:R-:W-:Y:S05]  /*00e0*/  CALL.REL.NOINC `($_Z11test_kernelPmS_jPi$_Z6unsafePmj) ;  /* 0x0000000000807944 */ /* 0x000fea0003c00000 */
[----:B------:R-:W-:-:S07]  /*00f0*/  IMAD.MOV.U32 R2, RZ, RZ, R17 ;  /* 0x000000ffff027224 */ /* 0x000fce00078e0011 */
.L_x_31:
        /* <DEDUP_REMOVED lines=8> */
        .type           $_Z11test_kernelPmS_jPi$_Z6secretv,@function
        .size           $_Z11test_kernelPmS_jPi$_Z6secretv,($_Z11test_kernelPmS_jPi$_Z6unsafePmj - $_Z11test_kernelPmS_jPi$_Z6secretv)
$_Z11test_kernelPmS_jPi$_Z6secretv:
        /* <DEDUP_REMOVED lines=14> */
.L_x_32:
        /* <DEDUP_REMOVED lines=8> */
[----:B--2---:R-:W-:Y:S06]  /*02e0*/  RET.REL.NODEC R20 `(_Z11test_kernelPmS_jPi) ;  /* 0xfffffffc14447950 */ /* 0x004fec0003c3ffff */
        .type           $_Z11test_kernelPmS_jPi$_Z6unsafePmj,@function
        .size           $_Z11test_kernelPmS_jPi$_Z6unsafePmj,($_Z11test_kernelPmS_jPi$_ZN1D2f1Ej - $_Z11test_kernelPmS_jPi$_Z6unsafePmj)
$_Z11test_kernelPmS_jPi$_Z6unsafePmj:
        /* <DEDUP_REMOVED lines=14> */
.L_x_34:
[----:B------:R-:W0:Y:S02]  /*03d0*/  LDC.64 R6, c[0x4][0x18] ;  /* 0x01000600ff067b82 */ /* 0x000e240000000a00 */
[----:B0-----:R0:W-:Y:S02]  /*03e0*/  STG.E.64 desc[UR36][R6.64], R4 ;  /* 0x0000000406007986 */ /* 0x0011e4000c101b24 */
.L_x_33:
[----:B------:R-:W-:Y:S01]  /*03f0*/  MOV R0, 0x8 ;  /* 0x0000000800007802 */ /* 0x000fe20000000f00 */
[----:B0-----:R-:W-:Y:S02]  /*0400*/  IMAD.MOV.U32 R4, RZ, RZ, 0x8 ;  /* 0x00000008ff047424 */ /* 0x001fe400078e00ff */
[----:B------:R-:W-:Y:S01]  /*0410*/  IMAD.MOV.U32 R5, RZ, RZ, RZ ;  /* 0x000000ffff057224 */ /* 0x000fe200078e00ff */
[----:B------:R0:W1:Y:S06]  /*0420*/  LDC.64 R6, c[0x4][R0] ;  /* 0x0100000000067b82 */ /* 0x00006c0000000a00 */
[----:B------:R-:W-:-:S07]  /*0430*/  LEPC R20, `(.L_x_35) ;  /* 0x000000001014794e */ /* 0x000fce0000000000 */
[----:B01----:R-:W-:Y:S05]  /*0440*/  CALL.ABS.NOINC R6 ;  /* 0x0000000006007343 */ /* 0x003fea0003c00000 */
.L_x_35:
        /* <DEDUP_REMOVED lines=23> */
.L_x_36:
        /* <DEDUP_REMOVED lines=12> */
.L_x_37:
        /* <DEDUP_REMOVED lines=10> */
.L_x_38:
        /* <DEDUP_REMOVED lines=18> */
.L_x_42:
        /* <DEDUP_REMOVED lines=29> */
.L_x_41:
[----:B------:R-:W-:Y:S05]  /*0a10*/  @!P0 BRA `(.L_x_40) ;  /* 0x0000000000488947 */ /* 0x000fea0003800000 */
[----:B------:R-:W0:Y:S01]  /*0a20*/  LDC.64 R8, c[0x4][0x18] ;  /* 0x01000600ff087b82 */ /* 0x000e220000000a00 */
[----:B------:R-:W-:-:S04]  /*0a30*/  IMAD.WIDE.U32 R4, R3, 0x8, RZ ;  /* 0x0000000803047825 */ /* 0x000fc800078e00ff */
[----:B------:R-:W-:Y:S01]  /*0a40*/  IMAD.MOV.U32 R3, RZ, RZ, R4 ;  /* 0x000000ffff037224 */ /* 0x000fe200078e0004 */
[----:B------:R-:W-:Y:S01]  /*0a50*/  MOV R11, R5 ;  /* 0x00000005000b7202 */ /* 0x000fe20000000f00 */
[----:B------:R-:W-:-:S07]  /*0a60*/  IMAD.MOV R0, RZ, RZ, -R0 ;  /* 0x000000ffff007224 */ /* 0x000fce00078e0a00 */
.L_x_43:
        /* <DEDUP_REMOVED lines=13> */
.L_x_40:
[----:B------:R-:W-:Y:S05]  /*0b40*/  BSYNC.RECONVERGENT B0 ;  /* 0x0000000000007941 */ /* 0x000fea0003800200 */
.L_x_39:
        /* <DEDUP_REMOVED lines=37> */
[----:B------:R-:W-:Y:S05]  /*0da0*/  CALL.REL.NOINC R8 `(_Z11test_kernelPmS_jPi) ;  /* 0xfffffff008947344 */ /* 0x000fea0003c3ffff */
[----:B------:R-:W-:Y:S05]  /*0db0*/  BSYNC.RECONVERGENT B6 ;  /* 0x0000000000067941 */ /* 0x000fea0003800200 */
.L_x_44:
        /* <DEDUP_REMOVED lines=11> */
[----:B01----:R-:W-:Y:S05]  /*0e70*/  CALL.REL.NOINC R10 `(_Z11test_kernelPmS_jPi) ;  /* 0xfffffff00a607344 */ /* 0x003fea0003c3ffff */
[----:B------:R-:W-:Y:S05]  /*0e80*/  BSYNC.RECONVERGENT B6 ;  /* 0x0000000000067941 */ /* 0x000fea0003800200 */
.L_x_45:
        /* <DEDUP_REMOVED lines=13> */
.L_x_46:
        /* <DEDUP_REMOVED lines=13> */
.L_x_47:
        /* <DEDUP_REMOVED lines=19> */
.L_x_49:
        /* <DEDUP_REMOVED lines=14> */
.L_x_50:
        /* <DEDUP_REMOVED lines=14> */
.L_x_51:
        /* <DEDUP_REMOVED lines=14> */
.L_x_52:
        /* <DEDUP_REMOVED lines=14> */
.L_x_53:
        /* <DEDUP_REMOVED lines=14> */
.L_x_54:
        /* <DEDUP_REMOVED lines=14> */
.L_x_55:
        /* <DEDUP_REMOVED lines=14> */
.L_x_56:
        /* <DEDUP_REMOVED lines=14> */
.L_x_57:
        /* <DEDUP_REMOVED lines=14> */
.L_x_58:
        /* <DEDUP_REMOVED lines=14> */
.L_x_48:
[----:B------:R-:W-:Y:S01]  /*1a20*/  MOV R3, R19 ;  /* 0x0000001300037202 */ /* 0x000fe20000000f00 */
[----:B------:R-:W-:-:S04]  /*1a30*/  IMAD.MOV.U32 R19, RZ, RZ, 0x0 ;  /* 0x00000000ff137424 */ /* 0x000fc800078e00ff */
[----:B------:R-:W-:Y:S05]  /*1a40*/  RET.REL.NODEC R18 `(_Z11test_kernelPmS_jPi) ;  /* 0xffffffe4126c7950 */ /* 0x000fea0003c3ffff */
        .type           $_Z11test_kernelPmS_jPi$_ZN1D2f1Ej,@function
        .size           $_Z11test_kernelPmS_jPi$_ZN1D2f1Ej,($_Z11test_kernelPmS_jPi$_ZN1D2f2Ej - $_Z11test_kernelPmS_jPi$_ZN1D2f1Ej)
$_Z11test_kernelPmS_jPi$_ZN1D2f1Ej:
[----:B------:R-:W-:Y:S01]  /*1a50*/  MOV R4, R6 ;  /* 0x0000000600047202 */ /* 0x000fe20000000f00 */
[----:B------:R-:W-:Y:S01]  /*1a60*/  IMAD.MOV.U32 R5, RZ, RZ, RZ ;  /* 0x000000ffff057224 */ /* 0x000fe200078e00ff */
[----:B------:R-:W-:Y:S06]  /*1a70*/  RET.REL.NODEC R20 `(_Z11test_kernelPmS_jPi) ;  /* 0xffffffe414607950 */ /* 0x000fec0003c3ffff */
        .type           $_Z11test_kernelPmS_jPi$_ZN1D2f2Ej,@function
        .size           $_Z11test_kernelPmS_jPi$_ZN1D2f2Ej,($_Z11test_kernelPmS_jPi$_ZN1D2f3Ej - $_Z11test_kernelPmS_jPi$_ZN1D2f2Ej)
$_Z11test_kernelPmS_jPi$_ZN1D2f2Ej:
[----:B------:R-:W-:Y:S01]  /*1a80*/  SHF.L.U32 R4, R6, 0x1, RZ ;  /* 0x0000000106047819 */ /* 0x000fe200000006ff */
[----:B------:R-:W-:Y:S01]  /*1a90*/  IMAD.MOV.U32 R5, RZ, RZ, RZ ;  /* 0x000000ffff057224 */ /* 0x000fe200078e00ff */
[----:B------:R-:W-:Y:S06]  /*1aa0*/  RET.REL.NODEC R20 `(_Z11test_kernelPmS_jPi) ;  /* 0xffffffe414547950 */ /* 0x000fec0003c3ffff */
        .type           $_Z11test_kernelPmS_jPi$_ZN1D2f3Ej,@function
        .size           $_Z11test_kernelPmS_jPi$_ZN1D2f3Ej,($_Z11test_kernelPmS_jPi$_ZN1D2f4Ej - $_Z11test_kernelPmS_jPi$_ZN1D2f3Ej)
$_Z11test_kernelPmS_jPi$_ZN1D2f3Ej:
[----:B------:R-:W-:Y:S02]  /*1ab0*/  HFMA2 R5, -RZ, RZ, 0, 0 ;  /* 0x00000000ff057431 */ /* 0x000fe400000001ff */
[----:B------:R-:W-:Y:S01]  /*1ac0*/  IMAD R4, R6, 0x3, RZ ;  /* 0x0000000306047824 */ /* 0x000fe200078e02ff */
[----:B------:R-:W-:Y:S06]  /*1ad0*/  RET.REL.NODEC R20 `(_Z11test_kernelPmS_jPi) ;  /* 0xffffffe414487950 */ /* 0x000fec0003c3ffff */
        .type           $_Z11test_kernelPmS_jPi$_ZN1D2f4Ej,@function
        .size           $_Z11test_kernelPmS_jPi$_ZN1D2f4Ej,(.L_x_70 - $_Z11test_kernelPmS_jPi$_ZN1D2f4Ej)
$_Z11test_kernelPmS_jPi$_ZN1D2f4Ej:
[----:B------:R-:W-:Y:S01]  /*1ae0*/  IMAD.SHL.U32 R4, R6, 0x4, RZ ;  /* 0x0000000406047824 */ /* 0x000fe200078e00ff */
[----:B------:R-:W-:Y:S01]  /*1af0*/  MOV R5, RZ ;  /* 0x000000ff00057202 */ /* 0x000fe20000000f00 */
[----:B------:R-:W-:Y:S06]  /*1b00*/  RET.REL.NODEC R20 `(_Z11test_kernelPmS_jPi) ;  /* 0xffffffe4143c7950 */ /* 0x000fec0003c3ffff */
.L_x_59:
        /* <DEDUP_REMOVED lines=15> */
.L_x_70:


//--------------------- .nv.global.init           --------------------------
	.section	.nv.global.init,"aw",@progbits
	.align	8
.nv.global.init:
	.type		_ZTV1D,@object
	.size		_ZTV1D,($str - _ZTV1D)
_ZTV1D:
        /*0000*/ 	.byte	0x00, 0x00, 0x00, 0x00, 0x00, 0x00, 0x00, 0x00, 0x00, 0x00, 0x00, 0x00, 0x00, 0x00, 0x00, 0x00
        /*0010*/ 	.byte	0x08, 0x00, 0x00, 0x00, 0x00, 0x00, 0x00, 0x00, 0x10, 0x00, 0x00, 0x00, 0x00, 0x00, 0x00, 0x00
        /*0020*/ 	.byte	0x18, 0x00, 0x00, 0x00, 0x00, 0x00, 0x00, 0x00, 0x20, 0x00, 0x00, 0x00, 0x00, 0x00, 0x00, 0x00
	.type		$str,@object
	.size		$str,($str$4 - $str)
$str:
        /*0030*/ 	.byte	0x48, 0x65, 0x6c, 0x6c, 0x6f, 0x20, 0x41, 0x64, 0x6d, 0x69, 0x6e, 0x21, 0x0a, 0x00
	.type		$str$4,@object
	.size		$str$4,($str$1 - $str$4)
$str$4:
        /*003e*/ 	.byte	0x62, 0x6c, 0x6f, 0x63, 0x6b, 0x44, 0x69, 0x6d, 0x20, 0x25, 0x64, 0x20, 0x25, 0x6c, 0x78, 0x0a
        /*004e*/ 	.byte	0x00
	.type		$str$1,@object
	.size		$str$1,($str$3 - $str$1)
$str$1:
        /*004f*/ 	.byte	0x62, 0x6c, 0x6f, 0x63, 0x6b, 0x44, 0x69, 0x6d, 0x20, 0x25, 0x64, 0x2c, 0x20, 0x62, 0x75, 0x66
        /*005f*/ 	.byte	0x20, 0x25, 0x70, 0x0a, 0x00
	.type		$str$3,@object
	.size		$str$3,($str$2 - $str$3)
$str$3:
        /*0064*/ 	.byte	0x62, 0x6c, 0x6f, 0x63, 0x6b, 0x44, 0x69, 0x6d, 0x20, 0x25, 0x64, 0x2c, 0x20, 0x6f, 0x62, 0x6a
        /*0074*/ 	.byte	0x44, 0x20, 0x25, 0x70, 0x0a, 0x00
	.type		$str$2,@object
	.size		$str$2,(.L_4 - $str$2)
$str$2:
        /*007a*/ 	.byte	0x62, 0x6c, 0x6f, 0x63, 0x6b, 0x44, 0x69, 0x6d, 0x20, 0x25, 0x64, 0x2c, 0x20, 0x73, 0x65, 0x63
        /*008a*/ 	.byte	0x72, 0x65, 0x74, 0x20, 0x25, 0x70, 0x0a, 0x00
.L_4:


//--------------------- .nv.shared.reserved.0     --------------------------
	.section	.nv.shared.reserved.0,"aw",@nobits
	.weak		__nv_reservedSMEM_offset_0_alias
	.size		__nv_reservedSMEM_offset_0_alias, 0, 64
	.other		__nv_reservedSMEM_offset_0_alias,@"STO_CUDA_RESERVED_SHARED STV_DEFAULT"
__nv_reservedSMEM_offset_0_alias:
	.zero		0
	.zero		64


//--------------------- .nv.global                --------------------------
	.section	.nv.global,"aw",@nobits
	.align	8
.nv.global:
	.type		buf,@object
	.size		buf,(.L_1 - buf)
buf:
	.zero		8
.L_1:


//--------------------- .nv.constant0._Z12test_kernel2PmS_jPi --------------------------
	.section	.nv.constant0._Z12test_kernel2PmS_jPi,"a",@progbits
	.sectionflags	@""
	.align	4
.nv.constant0._Z12test_kernel2PmS_jPi:
	.zero		928


//--------------------- .nv.constant0._Z11test_kernelPmS_jPi --------------------------
	.section	.nv.constant0._Z11test_kernelPmS_jPi,"a",@progbits
	.sectionflags	@""
	.align	4
.nv.constant0._Z11test_kernelPmS_jPi:
	.zero		928


//--------------------- SYMBOLS --------------------------

	.type		.nv.reservedSmem.offset0,@object
	.size		.nv.reservedSmem.offset0,0x4
	.type		vprintf,@function
	.type		malloc,@function
